	.target	sm_90a

	.elftype	@"ET_EXEC"


//--------------------- .note.nv.tkinfo           --------------------------
	.section	.note.nv.tkinfo,"",@"SHT_NOTE"
	.sectionflags	@"SHF_NOTE_NV_TKINFO"
	.tkinfo
        /*0018*/ 	.word	0x00000002
        /*0030*/ 	.string	""
        /*0030*/ 	.string	"ptxas"
        /*0030*/ 	.string	"Cuda compilation tools, release 13.0, V13.0.88"
        /*0030*/ 	.string	"Build cuda_13.0.r13.0/compiler.36424714_0"
        /*0030*/ 	.string	"-arch sm_90a -m 64 "



//--------------------- .note.nv.cuinfo           --------------------------
	.section	.note.nv.cuinfo,"",@"SHT_NOTE"
	.sectionflags	@"SHF_NOTE_NV_CUINFO"
        /*0018*/ 	.short	0x0002
        /*001a*/ 	.short	0x005a
        /*001c*/ 	.short	0x0082
	.zero		2


//--------------------- .nv.info                  --------------------------
	.section	.nv.info,"",@"SHT_CUDA_INFO"
	.align	4


	//----- nvinfo : EIATTR_REGCOUNT
	.align		4
        /*0000*/ 	.byte	0x04, 0x2f
        /*0002*/ 	.short	(.L_12 - .L_11)
	.align		4
.L_11:
        /*0004*/ 	.word	index@(_ZN7cutlass13device_kernelINS_4gemm6kernel13GemmUniversalIN4cute5tupleIJiiiiEEENS1_10collective13CollectiveMmaINS1_37MainloopSm90TmaGmmaWarpSpecializedFP8ILi3ENS5_IJNS4_1CILi1EEENSA_ILi2EEESB_EEENS1_32KernelTmaWarpSpecializedPingpongEEENS5_IJNSA_ILi64EEENSA_ILi128EEESH_EEENS_12float_e5m2_tENS5_IJlSB_lEEESJ_SK_NS4_8TiledMMAINS4_8MMA_AtomIJNS4_4SM904GMMA31MMA_64x128x32_F32E5M2E5M2_SS_TNILNSO_7ScaleInE1ELSQ_1EEEEEENS4_6LayoutINS5_IJSB_SB_SB_EEENS5_IJNSA_ILi0EEESV_SV_EEEEENS5_IJNS4_10UnderscoreESY_SY_EEEEENS4_23SM90_TMA_LOAD_MULTICASTENS4_14ComposedLayoutINS4_7SwizzleILi3ELi4ELi3EEENS4_18smem_ptr_flag_bitsILi8EEENST_INS5_IJNSA_ILi8EEESH_EEENS5_IJSH_SB_EEEEEEEvNS4_8identityENS4_13SM90_TMA_LOADES1B_vS1C_EENS_8epilogue10collective6detail29Sm90TmaWarpSpecializedAdapterINS1G_15DefaultEpilogueISJ_SK_SK_NS1F_6thread17LinearCombinationISJ_Li1EffLNS1K_9ScaleType4KindE0ELNS_15FloatRoundStyleE2ESJ_EENS1_15EpilogueDefaultEEEEEvvEEEEvNT_6ParamsE)
        /*0008*/ 	.word	0x000000a8


	//----- nvinfo : EIATTR_FRAME_SIZE
	.align		4
.L_12:
        /*000c*/ 	.byte	0x04, 0x11
        /*000e*/ 	.short	(.L_14 - .L_13)
	.align		4
.L_13:
        /*0010*/ 	.word	index@(_ZN7cutlass13device_kernelINS_4gemm6kernel13GemmUniversalIN4cute5tupleIJiiiiEEENS1_10collective13CollectiveMmaINS1_37MainloopSm90TmaGmmaWarpSpecializedFP8ILi3ENS5_IJNS4_1CILi1EEENSA_ILi2EEESB_EEENS1_32KernelTmaWarpSpecializedPingpongEEENS5_IJNSA_ILi64EEENSA_ILi128EEESH_EEENS_12float_e5m2_tENS5_IJlSB_lEEESJ_SK_NS4_8TiledMMAINS4_8MMA_AtomIJNS4_4SM904GMMA31MMA_64x128x32_F32E5M2E5M2_SS_TNILNSO_7ScaleInE1ELSQ_1EEEEEENS4_6LayoutINS5_IJSB_SB_SB_EEENS5_IJNSA_ILi0EEESV_SV_EEEEENS5_IJNS4_10UnderscoreESY_SY_EEEEENS4_23SM90_TMA_LOAD_MULTICASTENS4_14ComposedLayoutINS4_7SwizzleILi3ELi4ELi3EEENS4_18smem_ptr_flag_bitsILi8EEENST_INS5_IJNSA_ILi8EEESH_EEENS5_IJSH_SB_EEEEEEEvNS4_8identityENS4_13SM90_TMA_LOADES1B_vS1C_EENS_8epilogue10collective6detail29Sm90TmaWarpSpecializedAdapterINS1G_15DefaultEpilogueISJ_SK_SK_NS1F_6thread17LinearCombinationISJ_Li1EffLNS1K_9ScaleType4KindE0ELNS_15FloatRoundStyleE2ESJ_EENS1_15EpilogueDefaultEEEEEvvEEEEvNT_6ParamsE)
        /*0014*/ 	.word	0x00000000


	//----- nvinfo : EIATTR_MIN_STACK_SIZE
	.align		4
.L_14:
        /*0018*/ 	.byte	0x04, 0x12
        /*001a*/ 	.short	(.L_16 - .L_15)
	.align		4
.L_15:
        /*001c*/ 	.word	index@(_ZN7cutlass13device_kernelINS_4gemm6kernel13GemmUniversalIN4cute5tupleIJiiiiEEENS1_10collective13CollectiveMmaINS1_37MainloopSm90TmaGmmaWarpSpecializedFP8ILi3ENS5_IJNS4_1CILi1EEENSA_ILi2EEESB_EEENS1_32KernelTmaWarpSpecializedPingpongEEENS5_IJNSA_ILi64EEENSA_ILi128EEESH_EEENS_12float_e5m2_tENS5_IJlSB_lEEESJ_SK_NS4_8TiledMMAINS4_8MMA_AtomIJNS4_4SM904GMMA31MMA_64x128x32_F32E5M2E5M2_SS_TNILNSO_7ScaleInE1ELSQ_1EEEEEENS4_6LayoutINS5_IJSB_SB_SB_EEENS5_IJNSA_ILi0EEESV_SV_EEEEENS5_IJNS4_10UnderscoreESY_SY_EEEEENS4_23SM90_TMA_LOAD_MULTICASTENS4_14ComposedLayoutINS4_7SwizzleILi3ELi4ELi3EEENS4_18smem_ptr_flag_bitsILi8EEENST_INS5_IJNSA_ILi8EEESH_EEENS5_IJSH_SB_EEEEEEEvNS4_8identityENS4_13SM90_TMA_LOADES1B_vS1C_EENS_8epilogue10collective6detail29Sm90TmaWarpSpecializedAdapterINS1G_15DefaultEpilogueISJ_SK_SK_NS1F_6thread17LinearCombinationISJ_Li1EffLNS1K_9ScaleType4KindE0ELNS_15FloatRoundStyleE2ESJ_EENS1_15EpilogueDefaultEEEEEvvEEEEvNT_6ParamsE)
        /*0020*/ 	.word	0x00000000
.L_16:


//--------------------- .nv.compat                --------------------------
	.section	.nv.compat,"",@"SHT_CUDA_COMPAT_INFO"
	.align	4
        /*0000*/ 	.byte	0x02, 0x09, 0x01, 0x00, 0x02, 0x02, 0x04, 0x00, 0x02, 0x05, 0x05, 0x00, 0x03, 0x07, 0x01, 0x01
        /*0010*/ 	.byte	0x02, 0x03, 0x01, 0x00, 0x02, 0x06, 0x01, 0x00, 0x04, 0x0b, 0x08, 0x00, 0x00, 0x00, 0x00, 0x00
        /*0020*/ 	.byte	0x00, 0x00, 0x00, 0x00


//--------------------- .nv.info._ZN7cutlass13device_kernelINS_4gemm6kernel13GemmUniversalIN4cute5tupleIJiiiiEEENS1_10collective13CollectiveMmaINS1_37MainloopSm90TmaGmmaWarpSpecializedFP8ILi3ENS5_IJNS4_1CILi1EEENSA_ILi2EEESB_EEENS1_32KernelTmaWarpSpecializedPingpongEEENS5_IJNSA_ILi64EEENSA_ILi128EEESH_EEENS_12float_e5m2_tENS5_IJlSB_lEEESJ_SK_NS4_8TiledMMAINS4_8MMA_AtomIJNS4_4SM904GMMA31MMA_64x128x32_F32E5M2E5M2_SS_TNILNSO_7ScaleInE1ELSQ_1EEEEEENS4_6LayoutINS5_IJSB_SB_SB_EEENS5_IJNSA_ILi0EEESV_SV_EEEEENS5_IJNS4_10UnderscoreESY_SY_EEEEENS4_23SM90_TMA_LOAD_MULTICASTENS4_14ComposedLayoutINS4_7SwizzleILi3ELi4ELi3EEENS4_18smem_ptr_flag_bitsILi8EEENST_INS5_IJNSA_ILi8EEESH_EEENS5_IJSH_SB_EEEEEEEvNS4_8identityENS4_13SM90_TMA_LOADES1B_vS1C_EENS_8epilogue10collective6detail29Sm90TmaWarpSpecializedAdapterINS1G_15DefaultEpilogueISJ_SK_SK_NS1F_6thread17LinearCombinationISJ_Li1EffLNS1K_9ScaleType4KindE0ELNS_15FloatRoundStyleE2ESJ_EENS1_15EpilogueDefaultEEEEEvvEEEEvNT_6ParamsE --------------------------
	.section	.nv.info._ZN7cutlass13device_kernelINS_4gemm6kernel13GemmUniversalIN4cute5tupleIJiiiiEEENS1_10collective13CollectiveMmaINS1_37MainloopSm90TmaGmmaWarpSpecializedFP8ILi3ENS5_IJNS4_1CILi1EEENSA_ILi2EEESB_EEENS1_32KernelTmaWarpSpecializedPingpongEEENS5_IJNSA_ILi64EEENSA_ILi128EEESH_EEENS_12float_e5m2_tENS5_IJlSB_lEEESJ_SK_NS4_8TiledMMAINS4_8MMA_AtomIJNS4_4SM904GMMA31MMA_64x128x32_F32E5M2E5M2_SS_TNILNSO_7ScaleInE1ELSQ_1EEEEEENS4_6LayoutINS5_IJSB_SB_SB_EEENS5_IJNSA_ILi0EEESV_SV_EEEEENS5_IJNS4_10UnderscoreESY_SY_EEEEENS4_23SM90_TMA_LOAD_MULTICASTENS4_14ComposedLayoutINS4_7SwizzleILi3ELi4ELi3EEENS4_18smem_ptr_flag_bitsILi8EEENST_INS5_IJNSA_ILi8EEESH_EEENS5_IJSH_SB_EEEEEEEvNS4_8identityENS4_13SM90_TMA_LOADES1B_vS1C_EENS_8epilogue10collective6detail29Sm90TmaWarpSpecializedAdapterINS1G_15DefaultEpilogueISJ_SK_SK_NS1F_6thread17LinearCombinationISJ_Li1EffLNS1K_9ScaleType4KindE0ELNS_15FloatRoundStyleE2ESJ_EENS1_15EpilogueDefaultEEEEEvvEEEEvNT_6ParamsE,"",@"SHT_CUDA_INFO"
	.sectionflags	@""
	.align	4


	//----- nvinfo : EIATTR_CUDA_API_VERSION
	.align		4
        /*0000*/ 	.byte	0x04, 0x37
        /*0002*/ 	.short	(.L_18 - .L_17)
.L_17:
        /*0004*/ 	.word	0x00000082


	//----- nvinfo : EIATTR_KPARAM_INFO
	.align		4
.L_18:
        /*0008*/ 	.byte	0x04, 0x17
        /*000a*/ 	.short	(.L_20 - .L_19)
.L_19:
        /*000c*/ 	.word	0x00000000
        /*0010*/ 	.short	0x0000
        /*0012*/ 	.short	0x0070
        /*0014*/ 	.byte	0x00, 0xf0, 0x01, 0x10


	//----- nvinfo : EIATTR_SPARSE_MMA_MASK
	.align		4
.L_20:
        /*0018*/ 	.byte	0x03, 0x50
        /*001a*/ 	.short	0x0000


	//----- nvinfo : EIATTR_MAXREG_COUNT
	.align		4
        /*001c*/ 	.byte	0x03, 0x1b
        /*001e*/ 	.short	0x00a8


	//----- nvinfo : EIATTR_NUM_BARRIERS
	.align		4
        /*0020*/ 	.byte	0x02, 0x4c
        /*0022*/ 	.byte	0x01
	.zero		1


	//----- nvinfo : EIATTR_MERCURY_ISA_VERSION
	.align		4
        /*0024*/ 	.byte	0x03, 0x5f
        /*0026*/ 	.short	0x0101


	//----- nvinfo : EIATTR_INT_WARP_WIDE_INSTR_OFFSETS
	.align		4
        /*0028*/ 	.byte	0x04, 0x31
        /*002a*/ 	.short	(.L_22 - .L_21)


	//   ....[0]....
.L_21:
        /*002c*/ 	.word	0x00000490


	//   ....[1]....
        /*0030*/ 	.word	0x000004d0


	//   ....[2]....
        /*0034*/ 	.word	0x00000620


	//   ....[3]....
        /*0038*/ 	.word	0x00000630


	//   ....[4]....
        /*003c*/ 	.word	0x00000650


	//   ....[5]....
        /*0040*/ 	.word	0x00000660


	//   ....[6]....
        /*0044*/ 	.word	0x000006f0


	//   ....[7]....
        /*0048*/ 	.word	0x00000750


	//   ....[8]....
        /*004c*/ 	.word	0x000031d0


	//----- nvinfo : EIATTR_COOP_GROUP_MASK_REGIDS
	.align		4
.L_22:
        /*0050*/ 	.byte	0x04, 0x29
        /*0052*/ 	.short	(.L_24 - .L_23)


	//   ....[0]....
.L_23:
        /*0054*/ 	.word	0xffffffff


	//   ....[1]....
        /*0058*/ 	.word	0xffffffff


	//   ....[2]....
        /*005c*/ 	.word	0xffffffff


	//   ....[3]....
        /*0060*/ 	.word	0xffffffff


	//   ....[4]....
        /*0064*/ 	.word	0xffffffff


	//   ....[5]....
        /*0068*/ 	.word	0xffffffff


	//   ....[6]....
        /*006c*/ 	.word	0xffffffff


	//----- nvinfo : EIATTR_COOP_GROUP_INSTR_OFFSETS
	.align		4
.L_24:
        /*0070*/ 	.byte	0x04, 0x28
        /*0072*/ 	.short	(.L_26 - .L_25)


	//   ....[0]....
.L_25:
        /*0074*/ 	.word	0x00000060


	//   ....[1]....
        /*0078*/ 	.word	0x00000070


	//   ....[2]....
        /*007c*/ 	.word	0x00000130


	//   ....[3]....
        /*0080*/ 	.word	0x000002b0


	//   ....[4]....
        /*0084*/ 	.word	0x000002f0


	//   ....[5]....
        /*0088*/ 	.word	0x00000370


	//   ....[6]....
        /*008c*/ 	.word	0x000008b0


	//----- nvinfo : EIATTR_REG_RECONFIG
	.align		4
.L_26:
        /*0090*/ 	.byte	0x01, 0x54
	.zero		2


	//----- nvinfo : EIATTR_MBARRIER_INSTR_OFFSETS
	.align		4
        /*0094*/ 	.byte	0x04, 0x39
        /*0096*/ 	.short	(.L_28 - .L_27)


	//   ....[0]....
.L_27:
        /*0098*/ 	.word	0x00000240
        /*009c*/ 	.word	0x000000ff
        /*00a0*/ 	.word	0x00000000
        /*00a4*/ 	.short	0x0100
        /*00a6*/ 	.byte	0x08
	.zero		1


	//   ....[1]....
        /*00a8*/ 	.word	0x00000250
        /*00ac*/ 	.word	0x000000ff
        /*00b0*/ 	.word	0x00000018
        /*00b4*/ 	.short	0x0100
        /*00b6*/ 	.byte	0x08
	.zero		1


	//   ....[2]....
        /*00b8*/ 	.word	0x00000260
        /*00bc*/ 	.word	0x000000ff
        /*00c0*/ 	.word	0x00000008
        /*00c4*/ 	.short	0x0100
        /*00c6*/ 	.byte	0x08
	.zero		1


	//   ....[3]....
        /*00c8*/ 	.word	0x00000270
        /*00cc*/ 	.word	0x000000ff
        /*00d0*/ 	.word	0x00000020
        /*00d4*/ 	.short	0x0100
        /*00d6*/ 	.byte	0x08
	.zero		1


	//   ....[4]....
        /*00d8*/ 	.word	0x00000280
        /*00dc*/ 	.word	0x000000ff
        /*00e0*/ 	.word	0x00000010
        /*00e4*/ 	.short	0x0100
        /*00e6*/ 	.byte	0x08
	.zero		1


	//   ....[5]....
        /*00e8*/ 	.word	0x00000290
        /*00ec*/ 	.word	0x000000ff
        /*00f0*/ 	.word	0x00000028
        /*00f4*/ 	.short	0x0100
        /*00f6*/ 	.byte	0x08
	.zero		1


	//   ....[6]....
        /*00f8*/ 	.word	0x00000780
        /*00fc*/ 	.word	0x000000ff
        /*0100*/ 	.word	0x00000060
        /*0104*/ 	.short	0x0100
        /*0106*/ 	.byte	0x08
	.zero		1


	//   ....[7]....
        /*0108*/ 	.word	0x00000810
        /*010c*/ 	.word	0x000000ff
        /*0110*/ 	.word	0x00000068
        /*0114*/ 	.short	0x0100
        /*0116*/ 	.byte	0x08
	.zero		1


	//   ....[8]....
        /*0118*/ 	.word	0x00000830
        /*011c*/ 	.word	0x000000ff
        /*0120*/ 	.word	0x00000040
        /*0124*/ 	.short	0x0100
        /*0126*/ 	.byte	0x09
	.zero		1


	//   ....[9]....
        /*0128*/ 	.word	0x00000840
        /*012c*/ 	.word	0x000000ff
        /*0130*/ 	.word	0x00000048
        /*0134*/ 	.short	0x0100
        /*0136*/ 	.byte	0x09
	.zero		1


	//   ....[10]....
        /*0138*/ 	.word	0x00000850
        /*013c*/ 	.word	0x000000ff
        /*0140*/ 	.word	0x00000050
        /*0144*/ 	.short	0x0100
        /*0146*/ 	.byte	0x09
	.zero		1


	//   ....[11]....
        /*0148*/ 	.word	0x00000860
        /*014c*/ 	.word	0x000000ff
        /*0150*/ 	.word	0x00000058
        /*0154*/ 	.short	0x0100
        /*0156*/ 	.byte	0x09
	.zero		1


	//   ....[12]....
        /*0158*/ 	.word	0x000015c0
        /*015c*/ 	.word	0x000000ff
        /*0160*/ 	.word	0xfffffff8
        /*0164*/ 	.short	0x010a
        /*0166*/ 	.byte	0x0b
	.zero		1


	//   ....[13]....
        /*0168*/ 	.word	0x00001aa0
        /*016c*/ 	.word	0x000000ff
        /*0170*/ 	.word	0x00000000
        /*0174*/ 	.short	0x010a
        /*0176*/ 	.byte	0x06
	.zero		1


	//   ....[14]....
        /*0178*/ 	.word	0x00001ae0
        /*017c*/ 	.word	0x000000ff
        /*0180*/ 	.word	0x00000000
        /*0184*/ 	.short	0x010a
        /*0186*/ 	.byte	0x06
	.zero		1


	//   ....[15]....
        /*0188*/ 	.word	0x000024a0
        /*018c*/ 	.word	0x000000ff
        /*0190*/ 	.word	0x00000000
        /*0194*/ 	.short	0x010a
        /*0196*/ 	.byte	0x10
	.zero		1


	//   ....[16]....
        /*0198*/ 	.word	0x000024e0
        /*019c*/ 	.word	0x000000ff
        /*01a0*/ 	.word	0x00000000
        /*01a4*/ 	.short	0x010a
        /*01a6*/ 	.byte	0x10
	.zero		1


	//   ....[17]....
        /*01a8*/ 	.word	0x00002c00
        /*01ac*/ 	.word	0x00000015
        /*01b0*/ 	.word	0x00000000
        /*01b4*/ 	.short	0x0101
        /*01b6*/ 	.byte	0x3f
	.zero		1


	//   ....[18]....
        /*01b8*/ 	.word	0x00003170
        /*01bc*/ 	.word	0x00000013
        /*01c0*/ 	.word	0x00000000
        /*01c4*/ 	.short	0x0101
        /*01c6*/ 	.byte	0x16
	.zero		1


	//   ....[19]....
        /*01c8*/ 	.word	0x00003280
        /*01cc*/ 	.word	0x00000013
        /*01d0*/ 	.word	0x00000000
        /*01d4*/ 	.short	0x0101
        /*01d6*/ 	.byte	0x3f
	.zero		1


	//   ....[20]....
        /*01d8*/ 	.word	0x00003330
        /*01dc*/ 	.word	0x000000ff
        /*01e0*/ 	.word	0x00000008
        /*01e4*/ 	.short	0x010a
        /*01e6*/ 	.byte	0x0b
	.zero		1


	//   ....[21]....
        /*01e8*/ 	.word	0x00007bd0
        /*01ec*/ 	.word	0x00000004
        /*01f0*/ 	.word	0x00000000
        /*01f4*/ 	.short	0x0101
        /*01f6*/ 	.byte	0x16
	.zero		1


	//   ....[22]....
        /*01f8*/ 	.word	0x000084f0
        /*01fc*/ 	.word	0x00000013
        /*0200*/ 	.word	0x00000018
        /*0204*/ 	.short	0x010a
        /*0206*/ 	.byte	0x3f
	.zero		1


	//   ....[23]....
        /*0208*/ 	.word	0x00008880
        /*020c*/ 	.word	0x0000000a
        /*0210*/ 	.word	0x00000068
        /*0214*/ 	.short	0x0101
        /*0216*/ 	.byte	0x3f
	.zero		1


	//   ....[24]....
        /*0218*/ 	.word	0x00008fe0
        /*021c*/ 	.word	0x00000007
        /*0220*/ 	.word	0x00000000
        /*0224*/ 	.short	0x010a
        /*0226*/ 	.byte	0x3f
	.zero		1


	//   ....[25]....
        /*0228*/ 	.word	0x00009060
        /*022c*/ 	.word	0x00000006
        /*0230*/ 	.word	0x00000000
        /*0234*/ 	.short	0x010a
        /*0236*/ 	.byte	0x3f
	.zero		1


	//   ....[26]....
        /*0238*/ 	.word	0x000090f0
        /*023c*/ 	.word	0x00000003
        /*0240*/ 	.word	0x00000000
        /*0244*/ 	.short	0x010a
        /*0246*/ 	.byte	0x3f
	.zero		1


	//   ....[27]....
        /*0248*/ 	.word	0x00009160
        /*024c*/ 	.word	0x00000012
        /*0250*/ 	.word	0xfffffff8
        /*0254*/ 	.short	0x010a
        /*0256*/ 	.byte	0x3f
	.zero		1


	//   ....[28]....
        /*0258*/ 	.word	0x000091c0
        /*025c*/ 	.word	0x00000012
        /*0260*/ 	.word	0x00000000
        /*0264*/ 	.short	0x010a
        /*0266*/ 	.byte	0x3f
	.zero		1


	//   ....[29]....
        /*0268*/ 	.word	0x00009220
        /*026c*/ 	.word	0x00000015
        /*0270*/ 	.word	0x00000000
        /*0274*/ 	.short	0x010a
        /*0276*/ 	.byte	0x3f
	.zero		1


	//   ....[30]....
        /*0278*/ 	.word	0x00009280
        /*027c*/ 	.word	0x00000013
        /*0280*/ 	.word	0x00000008
        /*0284*/ 	.short	0x010a
        /*0286*/ 	.byte	0x3f
	.zero		1


	//   ....[31]....
        /*0288*/ 	.word	0x00009350
        /*028c*/ 	.word	0x00000013
        /*0290*/ 	.word	0x00000018
        /*0294*/ 	.short	0x010a
        /*0296*/ 	.byte	0x3f
	.zero		1


	//   ....[32]....
        /*0298*/ 	.word	0x00009430
        /*029c*/ 	.word	0x00000007
        /*02a0*/ 	.word	0x00000000
        /*02a4*/ 	.short	0x010a
        /*02a6*/ 	.byte	0x3f
	.zero		1


	//   ....[33]....
        /*02a8*/ 	.word	0x00009480
        /*02ac*/ 	.word	0x00000006
        /*02b0*/ 	.word	0x00000000
        /*02b4*/ 	.short	0x010a
        /*02b6*/ 	.byte	0x3f
	.zero		1


	//----- nvinfo : EIATTR_NUM_MBARRIERS
	.align		4
.L_28:
        /*02b8*/ 	.byte	0x03, 0x38
        /*02ba*/ 	.short	0x000c


	//----- nvinfo : EIATTR_EXIT_INSTR_OFFSETS
	.align		4
        /*02bc*/ 	.byte	0x04, 0x1c
        /*02be*/ 	.short	(.L_30 - .L_29)


	//   ....[0]....
.L_29:
        /*02c0*/ 	.word	0x00001300


	//   ....[1]....
        /*02c4*/ 	.word	0x00001360


	//   ....[2]....
        /*02c8*/ 	.word	0x000081e0


	//   ....[3]....
        /*02cc*/ 	.word	0x00008210


	//   ....[4]....
        /*02d0*/ 	.word	0x00009140


	//----- nvinfo : EIATTR_MAX_THREADS
	.align		4
.L_30:
        /*02d4*/ 	.byte	0x04, 0x05
        /*02d6*/ 	.short	(.L_32 - .L_31)
.L_31:
        /*02d8*/ 	.word	0x00000180
        /*02dc*/ 	.word	0x00000001
        /*02e0*/ 	.word	0x00000001


	//----- nvinfo : EIATTR_CRS_STACK_SIZE
	.align		4
.L_32:
        /*02e4*/ 	.byte	0x04, 0x1e
        /*02e6*/ 	.short	(.L_34 - .L_33)
.L_33:
        /*02e8*/ 	.word	0x00000000


	//----- nvinfo : EIATTR_CBANK_PARAM_SIZE
	.align		4
.L_34:
        /*02ec*/ 	.byte	0x03, 0x19
        /*02ee*/ 	.short	0x0470


	//----- nvinfo : EIATTR_PARAM_CBANK
	.align		4
        /*02f0*/ 	.byte	0x04, 0x0a
        /*02f2*/ 	.short	(.L_36 - .L_35)
	.align		4
.L_35:
        /*02f4*/ 	.word	index@(.nv.constant0._ZN7cutlass13device_kernelINS_4gemm6kernel13GemmUniversalIN4cute5tupleIJiiiiEEENS1_10collective13CollectiveMmaINS1_37MainloopSm90TmaGmmaWarpSpecializedFP8ILi3ENS5_IJNS4_1CILi1EEENSA_ILi2EEESB_EEENS1_32KernelTmaWarpSpecializedPingpongEEENS5_IJNSA_ILi64EEENSA_ILi128EEESH_EEENS_12float_e5m2_tENS5_IJlSB_lEEESJ_SK_NS4_8TiledMMAINS4_8MMA_AtomIJNS4_4SM904GMMA31MMA_64x128x32_F32E5M2E5M2_SS_TNILNSO_7ScaleInE1ELSQ_1EEEEEENS4_6LayoutINS5_IJSB_SB_SB_EEENS5_IJNSA_ILi0EEESV_SV_EEEEENS5_IJNS4_10UnderscoreESY_SY_EEEEENS4_23SM90_TMA_LOAD_MULTICASTENS4_14ComposedLayoutINS4_7SwizzleILi3ELi4ELi3EEENS4_18smem_ptr_flag_bitsILi8EEENST_INS5_IJNSA_ILi8EEESH_EEENS5_IJSH_SB_EEEEEEEvNS4_8identityENS4_13SM90_TMA_LOADES1B_vS1C_EENS_8epilogue10collective6detail29Sm90TmaWarpSpecializedAdapterINS1G_15DefaultEpilogueISJ_SK_SK_NS1F_6thread17LinearCombinationISJ_Li1EffLNS1K_9ScaleType4KindE0ELNS_15FloatRoundStyleE2ESJ_EENS1_15EpilogueDefaultEEEEEvvEEEEvNT_6ParamsE)
        /*02f8*/ 	.short	0x0210
        /*02fa*/ 	.short	0x0470


	//----- nvinfo : EIATTR_SW_WAR
	.align		4
.L_36:
        /*02fc*/ 	.byte	0x04, 0x36
        /*02fe*/ 	.short	(.L_38 - .L_37)
.L_37:
        /*0300*/ 	.word	0x00000008
.L_38:


//--------------------- .nv.callgraph             --------------------------
	.section	.nv.callgraph,"",@"SHT_CUDA_CALLGRAPH"
	.align	4
	.sectionentsize	8
	.align		4
        /*0000*/ 	.word	0x00000000
	.align		4
        /*0004*/ 	.word	0xffffffff
	.align		4
        /*0008*/ 	.word	0x00000000
	.align		4
        /*000c*/ 	.word	0xfffffffe
	.align		4
        /*0010*/ 	.word	0x00000000
	.align		4
        /*0014*/ 	.word	0xfffffffd
	.align		4
        /*0018*/ 	.word	0x00000000
	.align		4
        /*001c*/ 	.word	0xfffffffc


//--------------------- .nv.constant4             --------------------------
	.section	.nv.constant4,"a",@progbits
	.align	8
	.align		8
.nv.constant4:
        /*0000*/ 	.dword	_ZN39_INTERNAL_fbea4ef1_4_k_cu_17aa681f_44974cuda3std3__45__cpo5beginE
	.align		8
        /*0008*/ 	.dword	_ZN39_INTERNAL_fbea4ef1_4_k_cu_17aa681f_44974cuda3std3__45__cpo3endE
	.align		8
        /*0010*/ 	.dword	_ZN39_INTERNAL_fbea4ef1_4_k_cu_17aa681f_44974cuda3std3__45__cpo6cbeginE
	.align		8
        /*0018*/ 	.dword	_ZN39_INTERNAL_fbea4ef1_4_k_cu_17aa681f_44974cuda3std3__45__cpo4cendE
	.align		8
        /*0020*/ 	.dword	_ZN39_INTERNAL_fbea4ef1_4_k_cu_17aa681f_44974cuda3std3__441_GLOBAL__N__fbea4ef1_4_k_cu_17aa681f_44976ignoreE
	.align		8
        /*0028*/ 	.dword	_ZN39_INTERNAL_fbea4ef1_4_k_cu_17aa681f_44974cuda3std3__419piecewise_constructE
	.align		8
        /*0030*/ 	.dword	_ZN39_INTERNAL_fbea4ef1_4_k_cu_17aa681f_44974cuda3std3__48in_placeE
	.align		8
        /*0038*/ 	.dword	_ZN39_INTERNAL_fbea4ef1_4_k_cu_17aa681f_44974cuda3std6ranges3__45__cpo4swapE
	.align		8
        /*0040*/ 	.dword	_ZN39_INTERNAL_fbea4ef1_4_k_cu_17aa681f_44974cuda3std6ranges3__45__cpo9iter_moveE
	.align		8
        /*0048*/ 	.dword	_ZN39_INTERNAL_fbea4ef1_4_k_cu_17aa681f_44974cute7productE
	.align		8
        /*0050*/ 	.dword	_ZN39_INTERNAL_fbea4ef1_4_k_cu_17aa681f_44974cute1_E


//--------------------- .text._ZN7cutlass13device_kernelINS_4gemm6kernel13GemmUniversalIN4cute5tupleIJiiiiEEENS1_10collective13CollectiveMmaINS1_37MainloopSm90TmaGmmaWarpSpecializedFP8ILi3ENS5_IJNS4_1CILi1EEENSA_ILi2EEESB_EEENS1_32KernelTmaWarpSpecializedPingpongEEENS5_IJNSA_ILi64EEENSA_ILi128EEESH_EEENS_12float_e5m2_tENS5_IJlSB_lEEESJ_SK_NS4_8TiledMMAINS4_8MMA_AtomIJNS4_4SM904GMMA31MMA_64x128x32_F32E5M2E5M2_SS_TNILNSO_7ScaleInE1ELSQ_1EEEEEENS4_6LayoutINS5_IJSB_SB_SB_EEENS5_IJNSA_ILi0EEESV_SV_EEEEENS5_IJNS4_10UnderscoreESY_SY_EEEEENS4_23SM90_TMA_LOAD_MULTICASTENS4_14ComposedLayoutINS4_7SwizzleILi3ELi4ELi3EEENS4_18smem_ptr_flag_bitsILi8EEENST_INS5_IJNSA_ILi8EEESH_EEENS5_IJSH_SB_EEEEEEEvNS4_8identityENS4_13SM90_TMA_LOADES1B_vS1C_EENS_8epilogue10collective6detail29Sm90TmaWarpSpecializedAdapterINS1G_15DefaultEpilogueISJ_SK_SK_NS1F_6thread17LinearCombinationISJ_Li1EffLNS1K_9ScaleType4KindE0ELNS_15FloatRoundStyleE2ESJ_EENS1_15EpilogueDefaultEEEEEvvEEEEvNT_6ParamsE --------------------------
	.section	.text._ZN7cutlass13device_kernelINS_4gemm6kernel13GemmUniversalIN4cute5tupleIJiiiiEEENS1_10collective13CollectiveMmaINS1_37MainloopSm90TmaGmmaWarpSpecializedFP8ILi3ENS5_IJNS4_1CILi1EEENSA_ILi2EEESB_EEENS1_32KernelTmaWarpSpecializedPingpongEEENS5_IJNSA_ILi64EEENSA_ILi128EEESH_EEENS_12float_e5m2_tENS5_IJlSB_lEEESJ_SK_NS4_8TiledMMAINS4_8MMA_AtomIJNS4_4SM904GMMA31MMA_64x128x32_F32E5M2E5M2_SS_TNILNSO_7ScaleInE1ELSQ_1EEEEEENS4_6LayoutINS5_IJSB_SB_SB_EEENS5_IJNSA_ILi0EEESV_SV_EEEEENS5_IJNS4_10UnderscoreESY_SY_EEEEENS4_23SM90_TMA_LOAD_MULTICASTENS4_14ComposedLayoutINS4_7SwizzleILi3ELi4ELi3EEENS4_18smem_ptr_flag_bitsILi8EEENST_INS5_IJNSA_ILi8EEESH_EEENS5_IJSH_SB_EEEEEEEvNS4_8identityENS4_13SM90_TMA_LOADES1B_vS1C_EENS_8epilogue10collective6detail29Sm90TmaWarpSpecializedAdapterINS1G_15DefaultEpilogueISJ_SK_SK_NS1F_6thread17LinearCombinationISJ_Li1EffLNS1K_9ScaleType4KindE0ELNS_15FloatRoundStyleE2ESJ_EENS1_15EpilogueDefaultEEEEEvvEEEEvNT_6ParamsE,"ax",@progbits
	.align	128
.text._ZN7cutlass13device_kernelINS_4gemm6kernel13GemmUniversalIN4cute5tupleIJiiiiEEENS1_10collective13CollectiveMmaINS1_37MainloopSm90TmaGmmaWarpSpecializedFP8ILi3ENS5_IJNS4_1CILi1EEENSA_ILi2EEESB_EEENS1_32KernelTmaWarpSpecializedPingpongEEENS5_IJNSA_ILi64EEENSA_ILi128EEESH_EEENS_12float_e5m2_tENS5_IJlSB_lEEESJ_SK_NS4_8TiledMMAINS4_8MMA_AtomIJNS4_4SM904GMMA31MMA_64x128x32_F32E5M2E5M2_SS_TNILNSO_7ScaleInE1ELSQ_1EEEEEENS4_6LayoutINS5_IJSB_SB_SB_EEENS5_IJNSA_ILi0EEESV_SV_EEEEENS5_IJNS4_10UnderscoreESY_SY_EEEEENS4_23SM90_TMA_LOAD_MULTICASTENS4_14ComposedLayoutINS4_7SwizzleILi3ELi4ELi3EEENS4_18smem_ptr_flag_bitsILi8EEENST_INS5_IJNSA_ILi8EEESH_EEENS5_IJSH_SB_EEEEEEEvNS4_8identityENS4_13SM90_TMA_LOADES1B_vS1C_EENS_8epilogue10collective6detail29Sm90TmaWarpSpecializedAdapterINS1G_15DefaultEpilogueISJ_SK_SK_NS1F_6thread17LinearCombinationISJ_Li1EffLNS1K_9ScaleType4KindE0ELNS_15FloatRoundStyleE2ESJ_EENS1_15EpilogueDefaultEEEEEvvEEEEvNT_6ParamsE:
        .type           _ZN7cutlass13device_kernelINS_4gemm6kernel13GemmUniversalIN4cute5tupleIJiiiiEEENS1_10collective13CollectiveMmaINS1_37MainloopSm90TmaGmmaWarpSpecializedFP8ILi3ENS5_IJNS4_1CILi1EEENSA_ILi2EEESB_EEENS1_32KernelTmaWarpSpecializedPingpongEEENS5_IJNSA_ILi64EEENSA_ILi128EEESH_EEENS_12float_e5m2_tENS5_IJlSB_lEEESJ_SK_NS4_8TiledMMAINS4_8MMA_AtomIJNS4_4SM904GMMA31MMA_64x128x32_F32E5M2E5M2_SS_TNILNSO_7ScaleInE1ELSQ_1EEEEEENS4_6LayoutINS5_IJSB_SB_SB_EEENS5_IJNSA_ILi0EEESV_SV_EEEEENS5_IJNS4_10UnderscoreESY_SY_EEEEENS4_23SM90_TMA_LOAD_MULTICASTENS4_14ComposedLayoutINS4_7SwizzleILi3ELi4ELi3EEENS4_18smem_ptr_flag_bitsILi8EEENST_INS5_IJNSA_ILi8EEESH_EEENS5_IJSH_SB_EEEEEEEvNS4_8identityENS4_13SM90_TMA_LOADES1B_vS1C_EENS_8epilogue10collective6detail29Sm90TmaWarpSpecializedAdapterINS1G_15DefaultEpilogueISJ_SK_SK_NS1F_6thread17LinearCombinationISJ_Li1EffLNS1K_9ScaleType4KindE0ELNS_15FloatRoundStyleE2ESJ_EENS1_15EpilogueDefaultEEEEEvvEEEEvNT_6ParamsE,@function
        .size           _ZN7cutlass13device_kernelINS_4gemm6kernel13GemmUniversalIN4cute5tupleIJiiiiEEENS1_10collective13CollectiveMmaINS1_37MainloopSm90TmaGmmaWarpSpecializedFP8ILi3ENS5_IJNS4_1CILi1EEENSA_ILi2EEESB_EEENS1_32KernelTmaWarpSpecializedPingpongEEENS5_IJNSA_ILi64EEENSA_ILi128EEESH_EEENS_12float_e5m2_tENS5_IJlSB_lEEESJ_SK_NS4_8TiledMMAINS4_8MMA_AtomIJNS4_4SM904GMMA31MMA_64x128x32_F32E5M2E5M2_SS_TNILNSO_7ScaleInE1ELSQ_1EEEEEENS4_6LayoutINS5_IJSB_SB_SB_EEENS5_IJNSA_ILi0EEESV_SV_EEEEENS5_IJNS4_10UnderscoreESY_SY_EEEEENS4_23SM90_TMA_LOAD_MULTICASTENS4_14ComposedLayoutINS4_7SwizzleILi3ELi4ELi3EEENS4_18smem_ptr_flag_bitsILi8EEENST_INS5_IJNSA_ILi8EEESH_EEENS5_IJSH_SB_EEEEEEEvNS4_8identityENS4_13SM90_TMA_LOADES1B_vS1C_EENS_8epilogue10collective6detail29Sm90TmaWarpSpecializedAdapterINS1G_15DefaultEpilogueISJ_SK_SK_NS1F_6thread17LinearCombinationISJ_Li1EffLNS1K_9ScaleType4KindE0ELNS_15FloatRoundStyleE2ESJ_EENS1_15EpilogueDefaultEEEEEvvEEEEvNT_6ParamsE,(.L_x_206 - _ZN7cutlass13device_kernelINS_4gemm6kernel13GemmUniversalIN4cute5tupleIJiiiiEEENS1_10collective13CollectiveMmaINS1_37MainloopSm90TmaGmmaWarpSpecializedFP8ILi3ENS5_IJNS4_1CILi1EEENSA_ILi2EEESB_EEENS1_32KernelTmaWarpSpecializedPingpongEEENS5_IJNSA_ILi64EEENSA_ILi128EEESH_EEENS_12float_e5m2_tENS5_IJlSB_lEEESJ_SK_NS4_8TiledMMAINS4_8MMA_AtomIJNS4_4SM904GMMA31MMA_64x128x32_F32E5M2E5M2_SS_TNILNSO_7ScaleInE1ELSQ_1EEEEEENS4_6LayoutINS5_IJSB_SB_SB_EEENS5_IJNSA_ILi0EEESV_SV_EEEEENS5_IJNS4_10UnderscoreESY_SY_EEEEENS4_23SM90_TMA_LOAD_MULTICASTENS4_14ComposedLayoutINS4_7SwizzleILi3ELi4ELi3EEENS4_18smem_ptr_flag_bitsILi8EEENST_INS5_IJNSA_ILi8EEESH_EEENS5_IJSH_SB_EEEEEEEvNS4_8identityENS4_13SM90_TMA_LOADES1B_vS1C_EENS_8epilogue10collective6detail29Sm90TmaWarpSpecializedAdapterINS1G_15DefaultEpilogueISJ_SK_SK_NS1F_6thread17LinearCombinationISJ_Li1EffLNS1K_9ScaleType4KindE0ELNS_15FloatRoundStyleE2ESJ_EENS1_15EpilogueDefaultEEEEEvvEEEEvNT_6ParamsE)
        .other          _ZN7cutlass13device_kernelINS_4gemm6kernel13GemmUniversalIN4cute5tupleIJiiiiEEENS1_10collective13CollectiveMmaINS1_37MainloopSm90TmaGmmaWarpSpecializedFP8ILi3ENS5_IJNS4_1CILi1EEENSA_ILi2EEESB_EEENS1_32KernelTmaWarpSpecializedPingpongEEENS5_IJNSA_ILi64EEENSA_ILi128EEESH_EEENS_12float_e5m2_tENS5_IJlSB_lEEESJ_SK_NS4_8TiledMMAINS4_8MMA_AtomIJNS4_4SM904GMMA31MMA_64x128x32_F32E5M2E5M2_SS_TNILNSO_7ScaleInE1ELSQ_1EEEEEENS4_6LayoutINS5_IJSB_SB_SB_EEENS5_IJNSA_ILi0EEESV_SV_EEEEENS5_IJNS4_10UnderscoreESY_SY_EEEEENS4_23SM90_TMA_LOAD_MULTICASTENS4_14ComposedLayoutINS4_7SwizzleILi3ELi4ELi3EEENS4_18smem_ptr_flag_bitsILi8EEENST_INS5_IJNSA_ILi8EEESH_EEENS5_IJSH_SB_EEEEEEEvNS4_8identityENS4_13SM90_TMA_LOADES1B_vS1C_EENS_8epilogue10collective6detail29Sm90TmaWarpSpecializedAdapterINS1G_15DefaultEpilogueISJ_SK_SK_NS1F_6thread17LinearCombinationISJ_Li1EffLNS1K_9ScaleType4KindE0ELNS_15FloatRoundStyleE2ESJ_EENS1_15EpilogueDefaultEEEEEvvEEEEvNT_6ParamsE,@"STO_CUDA_ENTRY STV_DEFAULT"
_ZN7cutlass13device_kernelINS_4gemm6kernel13GemmUniversalIN4cute5tupleIJiiiiEEENS1_10collective13CollectiveMmaINS1_37MainloopSm90TmaGmmaWarpSpecializedFP8ILi3ENS5_IJNS4_1CILi1EEENSA_ILi2EEESB_EEENS1_32KernelTmaWarpSpecializedPingpongEEENS5_IJNSA_ILi64EEENSA_ILi128EEESH_EEENS_12float_e5m2_tENS5_IJlSB_lEEESJ_SK_NS4_8TiledMMAINS4_8MMA_AtomIJNS4_4SM904GMMA31MMA_64x128x32_F32E5M2E5M2_SS_TNILNSO_7ScaleInE1ELSQ_1EEEEEENS4_6LayoutINS5_IJSB_SB_SB_EEENS5_IJNSA_ILi0EEESV_SV_EEEEENS5_IJNS4_10UnderscoreESY_SY_EEEEENS4_23SM90_TMA_LOAD_MULTICASTENS4_14ComposedLayoutINS4_7SwizzleILi3ELi4ELi3EEENS4_18smem_ptr_flag_bitsILi8EEENST_INS5_IJNSA_ILi8EEESH_EEENS5_IJSH_SB_EEEEEEEvNS4_8identityENS4_13SM90_TMA_LOADES1B_vS1C_EENS_8epilogue10collective6detail29Sm90TmaWarpSpecializedAdapterINS1G_15DefaultEpilogueISJ_SK_SK_NS1F_6thread17LinearCombinationISJ_Li1EffLNS1K_9ScaleType4KindE0ELNS_15FloatRoundStyleE2ESJ_EENS1_15EpilogueDefaultEEEEEvvEEEEvNT_6ParamsE:
[----:B------:R-:W-:Y:S01]  /*0000*/  LDC R1, c[0x0][0x28] ;  /* 0x00000a00ff017b82 */ /* 0x000fe20000000800 */
[----:B------:R-:W0:Y:S01]  /*0010*/  S2R R16, SR_TID.X ;  /* 0x0000000000107919 */ /* 0x000e220000002100 */
[----:B------:R-:W-:Y:S01]  /*0020*/  ELECT P0, URZ, PT ;  /* 0x00000000003f782f */ /* 0x000fe20003800000 */
[----:B------:R-:W-:Y:S01]  /*0030*/  BSSY B0, `(.L_x_0) ;  /* 0x000000f000007945 */ /* 0x000fe20003800000 */
[--C-:B0-----:R-:W-:Y:S02]  /*0040*/  SHF.R.U32.HI R0, RZ, 0x5, R16.reuse ;  /* 0x00000005ff007819 */ /* 0x101fe40000011610 */
[----:B------:R-:W-:-:S03]  /*0050*/  SHF.R.U32.HI R4, RZ, 0x7, R16 ;  /* 0x00000007ff047819 */ /* 0x000fc60000011610 */
[----:B------:R-:W0:Y:S04]  /*0060*/  SHFL.IDX PT, R2, R0, RZ, 0x1f ;  /* 0x00001fff00027589 */ /* 0x000e2800000e0000 */
[----:B------:R1:W2:Y:S01]  /*0070*/  SHFL.IDX PT, R5, R4, RZ, 0x1f ;  /* 0x00001fff04057589 */ /* 0x0002a200000e0000 */
[----:B0-----:R-:W-:-:S13]  /*0080*/  ISETP.NE.OR P0, PT, R2, RZ, !P0 ;  /* 0x000000ff0200720c */ /* 0x001fda0004705670 */
[----:B-12---:R-:W-:Y:S05]  /*0090*/  @P0 BRA `(.L_x_1) ;  /* 0x0000000000200947 */ /* 0x006fea0003800000 */
[----:B------:R-:W-:Y:S02]  /*00a0*/  ULDC.64 UR4, c[0x0][0x198] ;  /* 0x0000660000047ab9 */ /* 0x000fe40000000a00 */
[----:B------:R-:W-:Y:S02]  /*00b0*/  UIADD3 UR6, UP0, UR4, 0xf0, URZ ;  /* 0x000000f004067890 */ /* 0x000fe4000ff1e03f */
[----:B------:R-:W-:Y:S02]  /*00c0*/  UIADD3 UR4, UP1, UR4, 0x1f0, URZ ;  /* 0x000001f004047890 */ /* 0x000fe4000ff3e03f */
[----:B------:R-:W-:Y:S02]  /*00d0*/  UIADD3.X UR7, URZ, UR5, URZ, UP0, !UPT ;  /* 0x000000053f077290 */ /* 0x000fe400087fe43f */
[----:B------:R-:W-:-:S07]  /*00e0*/  UIADD3.X UR5, URZ, UR5, URZ, UP1, !UPT ;  /* 0x000000053f057290 */ /* 0x000fce0008ffe43f */
[----:B------:R0:W-:Y:S02]  /*00f0*/  UTMACCTL.PF [UR6] ;  /* 0x00000000060079b9 */ /* 0x0001e40008040000 */
[----:B------:R0:W-:Y:S02]  /*0100*/  UTMACCTL.PF [UR4] ;  /* 0x00000000040079b9 */ /* 0x0001e40008040000 */
[----:B0-----:R-:W-:Y:S01]  /*0110*/  NOP ;  /* 0x0000000000007918 */ /* 0x001fe20000000000 */
.L_x_1:
[----:B------:R-:W-:Y:S05]  /*0120*/  BSYNC B0 ;  /* 0x0000000000007941 */ /* 0x000fea0003800000 */
.L_x_0:
[----:B------:R-:W0:Y:S01]  /*0130*/  SHFL.IDX PT, R6, R0, RZ, 0x1f ;  /* 0x00001fff00067589 */ /* 0x000e2200000e0000 */
[----:B------:R-:W-:Y:S02]  /*0140*/  SHF.R.S32.HI R3, RZ, 0x1f, R16 ;  /* 0x0000001fff037819 */ /* 0x000fe40000011410 */
[----:B0-----:R-:W-:-:S13]  /*0150*/  ISETP.NE.AND P0, PT, R6, RZ, PT ;  /* 0x000000ff0600720c */ /* 0x001fda0003f05270 */
[----:B------:R-:W-:Y:S05]  /*0160*/  @P0 BRA `(.L_x_2) ;  /* 0x0000000000500947 */ /* 0x000fea0003800000 */
[----:B------:R-:W0:Y:S01]  /*0170*/  S2UR UR8, SR_CgaCtaId ;  /* 0x00000000000879c3 */ /* 0x000e220000008800 */
[----:B------:R-:W-:Y:S01]  /*0180*/  UMOV UR4, 0x400 ;  /* 0x0000040000047882 */ /* 0x000fe20000000000 */
[----:B------:R-:W-:Y:S01]  /*0190*/  UMOV UR5, 0x1 ;  /* 0x0000000100057882 */ /* 0x000fe20000000000 */
[----:B------:R-:W-:Y:S01]  /*01a0*/  UMOV UR6, 0x2 ;  /* 0x0000000200067882 */ /* 0x000fe20000000000 */
[----:B------:R-:W-:Y:S01]  /*01b0*/  ELECT P0, URZ, PT ;  /* 0x00000000003f782f */ /* 0x000fe20003800000 */
[----:B------:R-:W-:-:S04]  /*01c0*/  UIADD3 UR6, -UR6, 0x100000, URZ ;  /* 0x0010000006067890 */ /* 0x000fc8000fffe13f */
[----:B------:R-:W-:Y:S02]  /*01d0*/  USHF.L.U32 UR7, UR6, 0xb, URZ ;  /* 0x0000000b06077899 */ /* 0x000fe4000800063f */
[----:B------:R-:W-:Y:S02]  /*01e0*/  USHF.L.U32 UR6, UR6, 0x1, URZ ;  /* 0x0000000106067899 */ /* 0x000fe4000800063f */
[----:B0-----:R-:W-:Y:S02]  /*01f0*/  ULEA UR8, UR8, UR4, 0x18 ;  /* 0x0000000408087291 */ /* 0x001fe4000f8ec03f */
[----:B------:R-:W-:-:S04]  /*0200*/  UIADD3 UR4, -UR5, 0x100000, URZ ;  /* 0x0010000005047890 */ /* 0x000fc8000fffe13f */
[----:B------:R-:W-:Y:S02]  /*0210*/  USHF.L.U32 UR5, UR4, 0xb, URZ ;  /* 0x0000000b04057899 */ /* 0x000fe4000800063f */
[----:B------:R-:W-:Y:S01]  /*0220*/  USHF.L.U32 UR4, UR4, 0x1, URZ ;  /* 0x0000000104047899 */ /* 0x000fe2000800063f */
[----:B------:R-:W0:Y:S11]  /*0230*/  FENCE.VIEW.ASYNC.S ;  /* 0x00000000000073c6 */ /* 0x000e360000000000 */
[----:B0-----:R0:W1:Y:S01]  /*0240*/  SYNCS.EXCH.64 URZ, [UR8], UR4 ;  /* 0x00000004083f75b2 */ /* 0x0010620008000100 */
[----:B------:R0:W2:Y:S01]  /*0250*/  SYNCS.EXCH.64 URZ, [UR8+0x18], UR6 ;  /* 0x00001806083f75b2 */ /* 0x0000a20008000100 */
[----:B------:R0:W3:Y:S01]  /*0260*/  SYNCS.EXCH.64 URZ, [UR8+0x8], UR4 ;  /* 0x00000804083f75b2 */ /* 0x0000e20008000100 */
[----:B------:R0:W4:Y:S01]  /*0270*/  SYNCS.EXCH.64 URZ, [UR8+0x20], UR6 ;  /* 0x00002006083f75b2 */ /* 0x0001220008000100 */
[----:B------:R0:W0:Y:S01]  /*0280*/  SYNCS.EXCH.64 URZ, [UR8+0x10], UR4 ;  /* 0x00001004083f75b2 */ /* 0x0000220008000100 */
[----:B------:R0:W0:Y:S01]  /*0290*/  SYNCS.EXCH.64 URZ, [UR8+0x28], UR6 ;  /* 0x00002806083f75b2 */ /* 0x0000220008000100 */
[----:B------:R-:W-:Y:S01]  /*02a0*/  NOP ;  /* 0x0000000000007918 */ /* 0x000fe20000000000 */
.L_x_2:
[----:B------:R-:W5:Y:S01]  /*02b0*/  SHFL.IDX PT, R10, R0, RZ, 0x1f ;  /* 0x00001fff000a7589 */ /* 0x000f6200000e0000 */
[----:B------:R-:W-:Y:S01]  /*02c0*/  LEA.HI R3, R3, R16, RZ, 0x7 ;  /* 0x0000001003037211 */ /* 0x000fe200078f38ff */
[----:B------:R-:W1:Y:S01]  /*02d0*/  S2UR UR13, SR_CTAID.X ;  /* 0x00000000000d79c3 */ /* 0x000e620000002500 */
[----:B------:R-:W-:Y:S01]  /*02e0*/  ELECT P0, URZ, PT ;  /* 0x00000000003f782f */ /* 0x000fe20003800000 */
[----:B------:R-:W2:Y:S01]  /*02f0*/  SHFL.IDX PT, R9, R0, RZ, 0x1f ;  /* 0x00001fff00097589 */ /* 0x000ea200000e0000 */
[----:B------:R-:W-:Y:S02]  /*0300*/  LOP3.LUT R3, R3, 0xffffff80, RZ, 0xc0, !PT ;  /* 0xffffff8003037812 */ /* 0x000fe400078ec0ff */
[----:B------:R-:W-:Y:S01]  /*0310*/  ELECT P1, URZ, PT ;  /* 0x00000000003f782f */ /* 0x000fe20003820000 */
[----:B------:R-:W-:Y:S01]  /*0320*/  NOP ;  /* 0x0000000000007918 */ /* 0x000fe20000000000 */
[----:B------:R-:W3:Y:S01]  /*0330*/  S2R R12, SR_CTAID.Y ;  /* 0x00000000000c7919 */ /* 0x000ee20000002600 */
[----:B0-----:R-:W-:Y:S01]  /*0340*/  ULDC UR4, c[0x0][0x150] ;  /* 0x0000540000047ab9 */ /* 0x001fe20000000800 */
[----:B------:R-:W-:Y:S01]  /*0350*/  IMAD.IADD R14, R16, 0x1, -R3 ;  /* 0x00000001100e7824 */ /* 0x000fe200078e0a03 */
[----:B------:R-:W0:Y:S01]  /*0360*/  LDC R25, c[0x0][0x148] ;  /* 0x00005200ff197b82 */ /* 0x000e220000000800 */
[----:B------:R3:W4:Y:S01]  /*0370*/  SHFL.IDX PT, R11, R4, RZ, 0x1f ;  /* 0x00001fff040b7589 */ /* 0x00072200000e0000 */
[----:B------:R-:W-:Y:S01]  /*0380*/  UMOV UR12, 0x80 ;  /* 0x00000080000c7882 */ /* 0x000fe20000000000 */
[----:B------:R-:W-:Y:S01]  /*0390*/  NOP ;  /* 0x0000000000007918 */ /* 0x000fe20000000000 */
[----:B------:R-:W-:Y:S01]  /*03a0*/  SHF.R.S32.HI R23, RZ, 0x1f, R14 ;  /* 0x0000001fff177819 */ /* 0x000fe2000001140e */
[C---:B------:R-:W-:Y:S01]  /*03b0*/  VIADD R38, R5.reuse, 0xffffffff ;  /* 0xffffffff05267836 */ /* 0x040fe20000000000 */
[----:B------:R-:W-:-:S02]  /*03c0*/  ISETP.NE.AND P2, PT, R5, RZ, PT ;  /* 0x000000ff0500720c */ /* 0x000fc40003f45270 */
[----:B------:R-:W-:Y:S02]  /*03d0*/  LEA.HI R3, R23, R14, RZ, 0x3 ;  /* 0x0000000e17037211 */ /* 0x000fe400078f18ff */
[----:B------:R-:W-:Y:S02]  /*03e0*/  ISETP.GE.U32.AND P5, PT, R38, 0x2, PT ;  /* 0x000000022600780c */ /* 0x000fe40003fa6070 */
[--C-:B------:R-:W-:Y:S02]  /*03f0*/  SHF.R.S32.HI R7, RZ, 0x3, R3.reuse ;  /* 0x00000003ff077819 */ /* 0x100fe40000011403 */
[----:B-----5:R-:W-:Y:S02]  /*0400*/  ISETP.NE.OR P0, PT, R10, RZ, !P0 ;  /* 0x000000ff0a00720c */ /* 0x020fe40004705670 */
[----:B------:R-:W-:Y:S01]  /*0410*/  SHF.R.S32.HI R8, RZ, 0x1f, R3 ;  /* 0x0000001fff087819 */ /* 0x000fe20000011403 */
[----:B------:R-:W5:Y:S01]  /*0420*/  LDC R10, c[0x0][0x140] ;  /* 0x00005000ff0a7b82 */ /* 0x000f620000000800 */
[----:B--2---:R-:W-:-:S02]  /*0430*/  ISETP.NE.OR P1, PT, R9, RZ, !P1 ;  /* 0x000000ff0900720c */ /* 0x004fc40004f25670 */
[----:B------:R-:W-:Y:S02]  /*0440*/  LEA.HI R8, R8, R7, RZ, 0x2 ;  /* 0x0000000708087211 */ /* 0x000fe400078f10ff */
[----:B-1----:R-:W-:Y:S02]  /*0450*/  I2FP.F32.U32 R0, UR13 ;  /* 0x0000000d00007c45 */ /* 0x002fe40008201000 */
[----:B------:R-:W-:Y:S01]  /*0460*/  LOP3.LUT R8, R8, 0xfffffffc, RZ, 0xc0, !PT ;  /* 0xfffffffc08087812 */ /* 0x000fe200078ec0ff */
[----:B------:R-:W1:Y:S01]  /*0470*/  LDC R9, c[0x0][0x144] ;  /* 0x00005100ff097b82 */ /* 0x000e620000000800 */
[----:B------:R-:W-:Y:S01]  /*0480*/  SHF.R.S32.HI R3, RZ, 0x1f, R2 ;  /* 0x0000001fff037819 */ /* 0x000fe20000011402 */
[----:B------:R-:W-:Y:S01]  /*0490*/  VOTEU.ALL UP0, P0 ;  /* 0x00000000003f7886 */ /* 0x000fe20000000000 */
[----:B------:R-:W-:Y:S01]  /*04a0*/  FMUL R0, R0, UR4 ;  /* 0x0000000400007c20 */ /* 0x000fe20008400000 */
[----:B---3--:R-:W-:Y:S01]  /*04b0*/  I2FP.F32.U32 R4, R12 ;  /* 0x0000000c00047245 */ /* 0x008fe20000201000 */
[----:B------:R-:W-:Y:S01]  /*04c0*/  ULDC UR4, c[0x0][0x154] ;  /* 0x0000550000047ab9 */ /* 0x000fe20000000800 */
[----:B------:R-:W-:Y:S01]  /*04d0*/  VOTEU.ALL UP1, P1 ;  /* 0x00000000003f7886 */ /* 0x000fe20000820000 */
[----:B------:R-:W-:Y:S01]  /*04e0*/  IMAD.IADD R8, R7, 0x1, -R8 ;  /* 0x0000000107087824 */ /* 0x000fe200078e0a08 */
[----:B------:R-:W2:Y:S01]  /*04f0*/  @!UP0 S2UR UR7, SR_CgaCtaId ;  /* 0x00000000000789c3 */ /* 0x000ea20000008800 */
[----:B------:R-:W-:Y:S01]  /*0500*/  SHF.R.S32.HI R7, RZ, 0x1f, R6 ;  /* 0x0000001fff077819 */ /* 0x000fe20000011406 */
[----:B------:R-:W-:Y:S01]  /*0510*/  FMUL R4, R4, UR4 ;  /* 0x0000000404047c20 */ /* 0x000fe20008400000 */
[----:B------:R-:W-:Y:S01]  /*0520*/  LEA.HI R3, R3, R2, RZ, 0x2 ;  /* 0x0000000203037211 */ /* 0x000fe200078f10ff */
[----:B------:R-:W3:Y:S01]  /*0530*/  F2I.U32.TRUNC.NTZ R0, R0 ;  /* 0x0000000000007305 */ /* 0x000ee2000020f000 */
[----:B------:R-:W-:Y:S01]  /*0540*/  LEA.HI R7, R7, R6, RZ, 0x2 ;  /* 0x0000000607077211 */ /* 0x000fe200078f10ff */
[----:B------:R-:W-:Y:S01]  /*0550*/  UMOV UR4, 0x20 ;  /* 0x0000002000047882 */ /* 0x000fe20000000000 */
[----:B------:R-:W-:Y:S01]  /*0560*/  LOP3.LUT R3, R3, 0xfffffffc, RZ, 0xc0, !PT ;  /* 0xfffffffc03037812 */ /* 0x000fe200078ec0ff */
[----:B------:R-:W4:Y:S01]  /*0570*/  @!UP1 S2UR UR10, SR_CgaCtaId ;  /* 0x00000000000a99c3 */ /* 0x000f220000008800 */
[----:B------:R-:W-:Y:S01]  /*0580*/  LOP3.LUT R7, R7, 0x3ffffffc, RZ, 0xc0, !PT ;  /* 0x3ffffffc07077812 */ /* 0x000fe200078ec0ff */
[----:B------:R-:W-:Y:S01]  /*0590*/  @!UP0 UMOV UR6, 0x400 ;  /* 0x0000040000068882 */ /* 0x000fe20000000000 */
[----:B------:R-:W-:-:S04]  /*05a0*/  @!UP0 UIADD3 UR4, -UR4, 0x100000, URZ ;  /* 0x0010000004048890 */ /* 0x000fc8000fffe13f */
[----:B------:R-:W-:Y:S02]  /*05b0*/  @!UP0 USHF.L.U32 UR5, UR4, 0xb, URZ ;  /* 0x0000000b04058899 */ /* 0x000fe4000800063f */
[----:B------:R-:W-:Y:S01]  /*05c0*/  @!UP0 USHF.L.U32 UR4, UR4, 0x1, URZ ;  /* 0x0000000104048899 */ /* 0x000fe2000800063f */
[----:B------:R-:W0:Y:S01]  /*05d0*/  F2I.U32.TRUNC.NTZ R4, R4 ;  /* 0x0000000400047305 */ /* 0x000e22000020f000 */
[----:B------:R-:W-:Y:S01]  /*05e0*/  IMAD.IADD R17, R2, 0x1, -R3 ;  /* 0x0000000102117824 */ /* 0x000fe200078e0a03 */
[----:B------:R-:W-:Y:S01]  /*05f0*/  @!UP1 UMOV UR9, 0x400 ;  /* 0x0000040000099882 */ /* 0x000fe20000000000 */
[----:B------:R-:W-:Y:S01]  /*0600*/  IMAD.IADD R7, R6, 0x1, -R7 ;  /* 0x0000000106077824 */ /* 0x000fe200078e0a07 */
[----:B-----5:R-:W-:Y:S01]  /*0610*/  ISETP.EQ.U32.AND P4, PT, R10, 0x1, PT ;  /* 0x000000010a00780c */ /* 0x020fe20003f82070 */
[----:B------:R-:W-:Y:S01]  /*0620*/  VOTEU.ALL UP2, P1 ;  /* 0x00000000003f7886 */ /* 0x000fe20000840000 */
[----:B------:R-:W-:Y:S01]  /*0630*/  VOTEU.ALL UP3, P1 ;  /* 0x00000000003f7886 */ /* 0x000fe20000860000 */
[----:B------:R-:W-:Y:S01]  /*0640*/  IMAD R7, R7, 0x4, R8 ;  /* 0x0000000407077824 */ /* 0x000fe200078e0208 */
[----:B------:R-:W-:Y:S01]  /*0650*/  VOTEU.ALL UP4, P1 ;  /* 0x00000000003f7886 */ /* 0x000fe20000880000 */
[----:B------:R-:W-:Y:S01]  /*0660*/  VOTEU.ALL UP5, P1 ;  /* 0x00000000003f7886 */ /* 0x000fe200008a0000 */
[----:B------:R-:W-:Y:S01]  /*0670*/  ISETP.NE.AND P1, PT, R17, 0x3, PT ;  /* 0x000000031100780c */ /* 0x000fe20003f25270 */
[----:B------:R-:W-:Y:S01]  /*0680*/  IMAD.SHL.U32 R10, R7, 0x4, RZ ;  /* 0x00000004070a7824 */ /* 0x000fe200078e00ff */
[----:B--2---:R-:W-:Y:S01]  /*0690*/  @!UP0 ULEA UR8, UR7, UR6, 0x18 ;  /* 0x0000000607088291 */ /* 0x004fe2000f8ec03f */
[----:B---3--:R-:W-:Y:S01]  /*06a0*/  IMAD.MOV R0, RZ, RZ, -R0 ;  /* 0x000000ffff007224 */ /* 0x008fe200078e0a00 */
[----:B------:R-:W-:-:S04]  /*06b0*/  @!UP1 UIADD3 UR6, -UR12, 0x100000, URZ ;  /* 0x001000000c069890 */ /* 0x000fc8000fffe13f */
[----:B------:R-:W-:Y:S02]  /*06c0*/  @!UP1 USHF.L.U32 UR7, UR6, 0xb, URZ ;  /* 0x0000000b06079899 */ /* 0x000fe4000800063f */
[----:B------:R-:W-:Y:S01]  /*06d0*/  @!UP1 USHF.L.U32 UR6, UR6, 0x1, URZ ;  /* 0x0000000106069899 */ /* 0x000fe2000800063f */
[----:B0-----:R-:W-:Y:S01]  /*06e0*/  IMAD.MOV R24, RZ, RZ, -R4 ;  /* 0x000000ffff187224 */ /* 0x001fe200078e0a04 */
[----:B------:R-:W-:Y:S01]  /*06f0*/  VOTEU.ALL UP0, P0 ;  /* 0x00000000003f7886 */ /* 0x000fe20000000000 */
[----:B------:R-:W-:Y:S01]  /*0700*/  LOP3.LUT R10, R7, 0xc, R10, 0x78, !PT ;  /* 0x0000000c070a7812 */ /* 0x000fe200078e780a */
[----:B-1----:R-:W-:Y:S01]  /*0710*/  IMAD R22, R9, R0, UR13 ;  /* 0x0000000d09167e24 */ /* 0x002fe2000f8e0200 */
[----:B------:R-:W-:Y:S01]  /*0720*/  ISETP.EQ.OR P1, PT, R17, RZ, !P1 ;  /* 0x000000ff1100720c */ /* 0x000fe20004f22670 */
[----:B----4-:R-:W-:Y:S01]  /*0730*/  @!UP1 ULEA UR9, UR10, UR9, 0x18 ;  /* 0x000000090a099291 */ /* 0x010fe2000f8ec03f */
[----:B------:R-:W-:Y:S01]  /*0740*/  IMAD R3, R25, R24, R12 ;  /* 0x0000001819037224 */ /* 0x000fe200078e020c */
[----:B------:R-:W-:Y:S01]  /*0750*/  VOTEU.ALL UP1, P0 ;  /* 0x00000000003f7886 */ /* 0x000fe20000020000 */
[----:B------:R-:W-:Y:S01]  /*0760*/  LOP3.LUT P0, RZ, R14, 0x7, RZ, 0xc0, !PT ;  /* 0x000000070eff7812 */ /* 0x000fe2000780c0ff */
[----:B------:R-:W0:Y:S02]  /*0770*/  FENCE.VIEW.ASYNC.S ;  /* 0x00000000000073c6 */ /* 0x000e240000000000 */
[----:B0-----:R0:W1:Y:S01]  /*0780*/  @!UP0 SYNCS.EXCH.64 URZ, [UR8+0x60], UR4 ;  /* 0x00006004083f85b2 */ /* 0x0010620008000100 */
[----:B------:R-:W-:-:S02]  /*0790*/  ISETP.EQ.AND P1, PT, R5, RZ, P1 ;  /* 0x000000ff0500720c */ /* 0x000fc40000f22270 */
[----:B------:R-:W-:Y:S02]  /*07a0*/  ISETP.NE.AND P3, PT, R3, R10, PT ;  /* 0x0000000a0300720c */ /* 0x000fe40003f65270 */
[----:B------:R-:W-:Y:S02]  /*07b0*/  ISETP.LT.U32.AND P0, PT, R10, 0x2, !P0 ;  /* 0x000000020a00780c */ /* 0x000fe40004701070 */
[----:B------:R-:W-:Y:S02]  /*07c0*/  ISETP.EQ.OR P3, PT, R22, RZ, !P3 ;  /* 0x000000ff1600720c */ /* 0x000fe40005f62670 */
[----:B------:R-:W-:Y:S02]  /*07d0*/  SEL R7, RZ, 0x1, !P1 ;  /* 0x00000001ff077807 */ /* 0x000fe40004800000 */
[----:B------:R-:W-:Y:S02]  /*07e0*/  R2UR UR11, R11 ;  /* 0x000000000b0b72ca */ /* 0x000fe400000e0000 */
[----:B------:R-:W-:-:S02]  /*07f0*/  PLOP3.LUT P0, PT, P0, P3, PT, 0x80, 0x0 ;  /* 0x000000000000781c */ /* 0x000fc40000707070 */
[----:B------:R-:W-:Y:S01]  /*0800*/  SEL R7, R7, 0x2, P5 ;  /* 0x0000000207077807 */ /* 0x000fe20002800000 */
[----:B------:R0:W2:Y:S01]  /*0810*/  @!UP1 SYNCS.EXCH.64 URZ, [UR8+0x68], UR4 ;  /* 0x00006804083f95b2 */ /* 0x0000a20008000100 */
[----:B------:R-:W-:Y:S01]  /*0820*/  NOP ;  /* 0x0000000000007918 */ /* 0x000fe20000000000 */
[----:B------:R0:W3:Y:S01]  /*0830*/  @!UP2 SYNCS.EXCH.64 URZ, [UR9+0x40], UR6 ;  /* 0x00004006093fa5b2 */ /* 0x0000e20008000100 */
[----:B------:R0:W4:Y:S01]  /*0840*/  @!UP3 SYNCS.EXCH.64 URZ, [UR9+0x48], UR6 ;  /* 0x00004806093fb5b2 */ /* 0x0001220008000100 */
[----:B------:R0:W0:Y:S01]  /*0850*/  @!UP4 SYNCS.EXCH.64 URZ, [UR9+0x50], UR6 ;  /* 0x00005006093fc5b2 */ /* 0x0000220008000100 */
[----:B------:R0:W0:Y:S01]  /*0860*/  @!UP5 SYNCS.EXCH.64 URZ, [UR9+0x58], UR6 ;  /* 0x00005806093fd5b2 */ /* 0x0000220008000100 */
[----:B------:R-:W-:Y:S01]  /*0870*/  NOP ;  /* 0x0000000000007918 */ /* 0x000fe20000000000 */
[----:B------:R-:W-:Y:S05]  /*0880*/  @!P4 BRA `(.L_x_3) ;  /* 0x000000000008c947 */ /* 0x000fea0003800000 */
[----:B01234-:R-:W-:Y:S01]  /*0890*/  UCGABAR_ARV ;  /* 0x00000000000079c7 */ /* 0x01ffe20008000000 */
[----:B------:R-:W-:Y:S05]  /*08a0*/  BRA `(.L_x_4) ;  /* 0x0000000000047947 */ /* 0x000fea0003800000 */
.L_x_3:
[----:B01234-:R-:W-:Y:S01]  /*08b0*/  NOP ;  /* 0x0000000000007918 */ /* 0x01ffe20000000000 */
.L_x_4:
[----:B------:R-:W-:Y:S01]  /*08c0*/  ULDC.64 UR4, c[0x0][0x598] ;  /* 0x0001660000047ab9 */ /* 0x000fe20000000a00 */
[----:B------:R-:W-:Y:S01]  /*08d0*/  ULDC.64 UR14, c[0x0][0x208] ;  /* 0x00008200000e7ab9 */ /* 0x000fe20000000a00 */
[----:B------:R-:W-:-:S04]  /*08e0*/  ISETP.NE.U32.AND P1, PT, RZ, UR4, PT ;  /* 0x00000004ff007c0c */ /* 0x000fc8000bf25070 */
[----:B------:R-:W-:-:S13]  /*08f0*/  ISETP.NE.AND.EX P1, PT, RZ, UR5, PT, P1 ;  /* 0x00000005ff007c0c */ /* 0x000fda000bf25310 */
[----:B------:R-:W-:Y:S05]  /*0900*/  @!P1 BRA `(.L_x_5) ;  /* 0x00000000001c9947 */ /* 0x000fea0003800000 */
[----:B------:R-:W0:Y:S02]  /*0910*/  LDC.64 R2, c[0x0][0x598] ;  /* 0x00016600ff027b82 */ /* 0x000e240000000a00 */
[----:B0-----:R-:W2:Y:S02]  /*0920*/  LDG.E.64 R2, desc[UR14][R2.64] ;  /* 0x0000000e02027981 */ /* 0x001ea4000c1e1b00 */
[----:B--2---:R-:W-:-:S04]  /*0930*/  ISETP.NE.U32.AND P1, PT, R2, RZ, PT ;  /* 0x000000ff0200720c */ /* 0x004fc80003f25070 */
[----:B------:R-:W-:-:S13]  /*0940*/  ISETP.NE.AND.EX P1, PT, R3, RZ, PT, P1 ;  /* 0x000000ff0300720c */ /* 0x000fda0003f25310 */
[----:B------:R-:W-:Y:S05]  /*0950*/  @!P1 BRA `(.L_x_5) ;  /* 0x0000000000089947 */ /* 0x000fea0003800000 */
[----:B------:R0:W5:Y:S01]  /*0960*/  LD.E R11, desc[UR14][R2.64] ;  /* 0x0000000e020b7980 */ /* 0x000162000c101900 */
[----:B------:R-:W-:Y:S05]  /*0970*/  BRA `(.L_x_6) ;  /* 0x0000000000207947 */ /* 0x000fea0003800000 */
.L_x_5:
[----:B------:R-:W-:Y:S02]  /*0980*/  ULDC.64 UR4, c[0x0][0x588] ;  /* 0x0001620000047ab9 */ /* 0x000fe40000000a00 */
[----:B------:R-:W-:-:S04]  /*0990*/  ISETP.NE.U32.AND P1, PT, RZ, UR4, PT ;  /* 0x00000004ff007c0c */ /* 0x000fc8000bf25070 */
[----:B------:R-:W-:-:S13]  /*09a0*/  ISETP.NE.AND.EX P1, PT, RZ, UR5, PT, P1 ;  /* 0x00000005ff007c0c */ /* 0x000fda000bf25310 */
[----:B------:R-:W-:Y:S05]  /*09b0*/  @!P1 BRA `(.L_x_7) ;  /* 0x00000000000c9947 */ /* 0x000fea0003800000 */
[----:B------:R-:W0:Y:S02]  /*09c0*/  LDC.64 R2, c[0x0][0x588] ;  /* 0x00016200ff027b82 */ /* 0x000e240000000a00 */
[----:B0-----:R1:W5:Y:S01]  /*09d0*/  LDG.E R11, desc[UR14][R2.64] ;  /* 0x0000000e020b7981 */ /* 0x001362000c1e1900 */
[----:B------:R-:W-:Y:S05]  /*09e0*/  BRA `(.L_x_6) ;  /* 0x0000000000047947 */ /* 0x000fea0003800000 */
.L_x_7:
[----:B------:R-:W2:Y:S02]  /*09f0*/  LDC R11, c[0x0][0x580] ;  /* 0x00016000ff0b7b82 */ /* 0x000ea40000000800 */
.L_x_6:
[----:B------:R-:W-:Y:S02]  /*0a00*/  ULDC.64 UR4, c[0x0][0x5a0] ;  /* 0x0001680000047ab9 */ /* 0x000fe40000000a00 */
[----:B------:R-:W-:-:S04]  /*0a10*/  ISETP.NE.U32.AND P1, PT, RZ, UR4, PT ;  /* 0x00000004ff007c0c */ /* 0x000fc8000bf25070 */
[----:B------:R-:W-:-:S13]  /*0a20*/  ISETP.NE.AND.EX P1, PT, RZ, UR5, PT, P1 ;  /* 0x00000005ff007c0c */ /* 0x000fda000bf25310 */
[----:B------:R-:W-:Y:S05]  /*0a30*/  @!P1 BRA `(.L_x_8) ;  /* 0x00000000001c9947 */ /* 0x000fea0003800000 */
[----:B01----:R-:W0:Y:S02]  /*0a40*/  LDC.64 R2, c[0x0][0x5a0] ;  /* 0x00016800ff027b82 */ /* 0x003e240000000a00 */
[----:B0-----:R-:W3:Y:S02]  /*0a50*/  LDG.E.64 R2, desc[UR14][R2.64] ;  /* 0x0000000e02027981 */ /* 0x001ee4000c1e1b00 */
[----:B---3--:R-:W-:-:S04]  /*0a60*/  ISETP.NE.U32.AND P1, PT, R2, RZ, PT ;  /* 0x000000ff0200720c */ /* 0x008fc80003f25070 */
[----:B------:R-:W-:-:S13]  /*0a70*/  ISETP.NE.AND.EX P1, PT, R3, RZ, PT, P1 ;  /* 0x000000ff0300720c */ /* 0x000fda0003f25310 */
[----:B------:R-:W-:Y:S05]  /*0a80*/  @!P1 BRA `(.L_x_8) ;  /* 0x0000000000089947 */ /* 0x000fea0003800000 */
[----:B------:R0:W5:Y:S01]  /*0a90*/  LD.E R15, desc[UR14][R2.64] ;  /* 0x0000000e020f7980 */ /* 0x000162000c101900 */
[----:B------:R-:W-:Y:S05]  /*0aa0*/  BRA `(.L_x_9) ;  /* 0x0000000000207947 */ /* 0x000fea0003800000 */
.L_x_8:
[----:B------:R-:W-:Y:S02]  /*0ab0*/  ULDC.64 UR4, c[0x0][0x590] ;  /* 0x0001640000047ab9 */ /* 0x000fe40000000a00 */
[----:B------:R-:W-:-:S04]  /*0ac0*/  ISETP.NE.U32.AND P1, PT, RZ, UR4, PT ;  /* 0x00000004ff007c0c */ /* 0x000fc8000bf25070 */
[----:B------:R-:W-:-:S13]  /*0ad0*/  ISETP.NE.AND.EX P1, PT, RZ, UR5, PT, P1 ;  /* 0x00000005ff007c0c */ /* 0x000fda000bf25310 */
[----:B------:R-:W-:Y:S05]  /*0ae0*/  @!P1 BRA `(.L_x_10) ;  /* 0x00000000000c9947 */ /* 0x000fea0003800000 */
[----:B01----:R-:W0:Y:S02]  /*0af0*/  LDC.64 R2, c[0x0][0x590] ;  /* 0x00016400ff027b82 */ /* 0x003e240000000a00 */
[----:B0-----:R1:W5:Y:S01]  /*0b00*/  LDG.E R15, desc[UR14][R2.64] ;  /* 0x0000000e020f7981 */ /* 0x001362000c1e1900 */
[----:B------:R-:W-:Y:S05]  /*0b10*/  BRA `(.L_x_9) ;  /* 0x0000000000047947 */ /* 0x000fea0003800000 */
.L_x_10:
[----:B------:R-:W3:Y:S02]  /*0b20*/  LDC R15, c[0x0][0x584] ;  /* 0x00016100ff0f7b82 */ /* 0x000ee40000000800 */
.L_x_9:
[----:B------:R-:W4:Y:S01]  /*0b30*/  LDC R0, c[0x0][0x65c] ;  /* 0x00019700ff007b82 */ /* 0x000f220000000800 */
[----:B------:R-:W-:Y:S01]  /*0b40*/  ULDC UR8, c[0x0][0x28c] ;  /* 0x0000a30000087ab9 */ /* 0x000fe20000000800 */
[----:B------:R-:W-:Y:S01]  /*0b50*/  ISETP.NE.AND P1, PT, R5, 0x2, PT ;  /* 0x000000020500780c */ /* 0x000fe20003f25270 */
[----:B------:R-:W-:Y:S01]  /*0b60*/  UIADD3 UR8, UR8, 0x7f, URZ ;  /* 0x0000007f08087890 */ /* 0x000fe2000fffe03f */
[----:B------:R-:W-:Y:S01]  /*0b70*/  IMAD.U32 R4, RZ, RZ, UR13 ;  /* 0x0000000dff047e24 */ /* 0x000fe2000f8e00ff */
[----:B------:R-:W-:Y:S01]  /*0b80*/  UMOV UR5, URZ ;  /* 0x0000003f00057c82 */ /* 0x000fe20008000000 */
[----:B------:R-:W-:Y:S01]  /*0b90*/  UMOV UR4, URZ ;  /* 0x0000003f00047c82 */ /* 0x000fe20008000000 */
[----:B------:R-:W-:-:S04]  /*0ba0*/  USHF.R.S32.HI UR9, URZ, 0x1f, UR8 ;  /* 0x0000001f3f097899 */ /* 0x000fc80008011408 */
[----:B------:R-:W-:Y:S01]  /*0bb0*/  ULEA.HI UR9, UR9, UR8, URZ, 0x7 ;  /* 0x0000000809097291 */ /* 0x000fe2000f8f383f */
[----:B----4-:R-:W-:-:S13]  /*0bc0*/  ISETP.NE.AND P3, PT, R0, 0x1, PT ;  /* 0x000000010000780c */ /* 0x010fda0003f65270 */
[----:B01----:R-:W0:Y:S01]  /*0bd0*/  @P3 LDC R3, c[0x0][0x10] ;  /* 0x00000400ff033b82 */ /* 0x003e220000000800 */
[----:B------:R-:W-:Y:S02]  /*0be0*/  @P3 IMAD.MOV.U32 R13, RZ, RZ, RZ ;  /* 0x000000ffff0d3224 */ /* 0x000fe400078e00ff */
[----:B------:R-:W-:-:S05]  /*0bf0*/  @P3 IMAD.MOV.U32 R5, RZ, RZ, RZ ;  /* 0x000000ffff053224 */ /* 0x000fca00078e00ff */
[----:B------:R-:W1:Y:S01]  /*0c00*/  @!P3 LDC R9, c[0x0][0xc] ;  /* 0x00000300ff09bb82 */ /* 0x000e620000000800 */
[----:B------:R-:W-:Y:S01]  /*0c10*/  ULDC UR6, c[0x0][0xc] ;  /* 0x0000030000067ab9 */ /* 0x000fe20000000800 */
[----:B------:R-:W-:Y:S02]  /*0c20*/  ULDC UR7, c[0x0][0x10] ;  /* 0x0000040000077ab9 */ /* 0x000fe40000000800 */
[----:B------:R-:W-:-:S04]  /*0c30*/  UIMAD.WIDE.U32 UR6, UR6, UR7, URZ ;  /* 0x00000007060672a5 */ /* 0x000fc8000f8e003f */
[----:B------:R-:W4:Y:S01]  /*0c40*/  LDC R8, c[0x0][0x14] ;  /* 0x00000500ff087b82 */ /* 0x000f220000000800 */
[----:B0-----:R-:W-:Y:S01]  /*0c50*/  @P3 IMAD.WIDE.U32 R2, R3, UR13, R12 ;  /* 0x0000000d03023c25 */ /* 0x001fe2000f8e000c */
[----:B------:R-:W-:-:S03]  /*0c60*/  USHF.R.S32.HI UR13, URZ, 0x7, UR9 ;  /* 0x000000073f0d7899 */ /* 0x000fc60008011409 */
[----:B------:R-:W-:Y:S02]  /*0c70*/  @P3 IMAD.IADD R3, R3, 0x1, R5 ;  /* 0x0000000103033824 */ /* 0x000fe400078e0205 */
[----:B------:R-:W-:Y:S02]  /*0c80*/  IMAD.MOV.U32 R5, RZ, RZ, RZ ;  /* 0x000000ffff057224 */ /* 0x000fe400078e00ff */
[----:B-1----:R-:W-:-:S04]  /*0c90*/  @!P3 IMAD.WIDE.U32 R4, R12, R9, R4 ;  /* 0x000000090c04b225 */ /* 0x002fc800078e0004 */
[----:B------:R-:W-:Y:S02]  /*0ca0*/  @!P3 IMAD.MOV.U32 R2, RZ, RZ, R4 ;  /* 0x000000ffff02b224 */ /* 0x000fe400078e0004 */
[C---:B----4-:R-:W-:Y:S02]  /*0cb0*/  IMAD R19, R8.reuse, UR7, RZ ;  /* 0x0000000708137c24 */ /* 0x050fe4000f8e02ff */
[----:B------:R-:W-:Y:S01]  /*0cc0*/  IMAD.WIDE.U32 R8, R8, UR6, RZ ;  /* 0x0000000608087c25 */ /* 0x000fe2000f8e00ff */
[----:B------:R-:W-:-:S03]  /*0cd0*/  ULDC.64 UR6, c[0x0][0x650] ;  /* 0x0001940000067ab9 */ /* 0x000fc60000000a00 */
[----:B------:R-:W-:Y:S02]  /*0ce0*/  @!P3 IMAD.MOV.U32 R3, RZ, RZ, R5 ;  /* 0x000000ffff03b224 */ /* 0x000fe400078e0005 */
[----:B------:R-:W-:Y:S01]  /*0cf0*/  IMAD.IADD R0, R9, 0x1, R19 ;  /* 0x0000000109007824 */ /* 0x000fe200078e0213 */
[----:B------:R-:W-:Y:S06]  /*0d00*/  @P1 BRA `(.L_x_11) ;  /* 0x0000000000201947 */ /* 0x000fec0003800000 */
[----:B------:R-:W-:Y:S01]  /*0d10*/  UISETP.GE.U32.AND UP0, UPT, UR13, 0x3, UPT ;  /* 0x000000030d00788c */ /* 0x000fe2000bf06070 */
[----:B------:R-:W-:Y:S01]  /*0d20*/  IADD3 R2, P1, R2, R8, RZ ;  /* 0x0000000802027210 */ /* 0x000fe20007f3e0ff */
[----:B------:R-:W-:-:S04]  /*0d30*/  UIMAD.WIDE.U32 UR4, UR13, -0x55555555, URZ ;  /* 0xaaaaaaab0d0478a5 */ /* 0x000fc8000f8e003f */
[----:B------:R-:W-:Y:S01]  /*0d40*/  USHF.R.U32.HI UR5, URZ, 0x1, UR5 ;  /* 0x000000013f057899 */ /* 0x000fe20008011605 */
[----:B------:R-:W-:Y:S02]  /*0d50*/  IMAD.X R3, R0, 0x1, R3, P1 ;  /* 0x0000000100037824 */ /* 0x000fe400008e0603 */
[----:B------:R-:W-:Y:S02]  /*0d60*/  UMOV UR4, URZ ;  /* 0x0000003f00047c82 */ /* 0x000fe40008000000 */
[----:B------:R-:W-:Y:S02]  /*0d70*/  @UP0 ULOP3.LUT UR4, UR5, 0x1, URZ, 0xc0, !UPT ;  /* 0x0000000105040892 */ /* 0x000fe4000f8ec03f */
[----:B------:R-:W-:-:S12]  /*0d80*/  UIMAD UR5, UR5, -0x3, UR13 ;  /* 0xfffffffd050578a4 */ /* 0x000fd8000f8e020d */
.L_x_11:
[----:B------:R-:W-:Y:S01]  /*0d90*/  ISETP.GE.U32.AND P1, PT, R2, UR6, PT ;  /* 0x0000000602007c0c */ /* 0x000fe2000bf26070 */
[----:B------:R-:W-:Y:S01]  /*0da0*/  IMAD.MOV.U32 R6, RZ, RZ, -0x1 ;  /* 0xffffffffff067424 */ /* 0x000fe200078e00ff */
[----:B------:R-:W-:Y:S01]  /*0db0*/  PRMT R18, RZ, 0x7610, R18 ;  /* 0x00007610ff127816 */ /* 0x000fe20000000012 */
[----:B------:R-:W-:Y:S01]  /*0dc0*/  IMAD.MOV.U32 R5, RZ, RZ, -0x1 ;  /* 0xffffffffff057424 */ /* 0x000fe200078e00ff */
[----:B------:R-:W-:Y:S01]  /*0dd0*/  ISETP.GE.U32.AND.EX P1, PT, R3, UR7, PT, P1 ;  /* 0x0000000703007c0c */ /* 0x000fe2000bf26110 */
[----:B------:R-:W-:-:S12]  /*0de0*/  IMAD.MOV.U32 R4, RZ, RZ, -0x1 ;  /* 0xffffffffff047424 */ /* 0x000fd800078e00ff */
[----:B------:R-:W-:Y:S05]  /*0df0*/  @P1 BRA `(.L_x_12) ;  /* 0x0000000400241947 */ /* 0x000fea0003800000 */
[----:B------:R-:W0:Y:S01]  /*0e00*/  LDC.64 R28, c[0x0][0x628] ;  /* 0x00018a00ff1c7b82 */ /* 0x000e220000000a00 */
[----:B------:R-:W-:Y:S02]  /*0e10*/  IMAD.MOV.U32 R4, RZ, RZ, R2 ;  /* 0x000000ffff047224 */ /* 0x000fe400078e0002 */
[----:B------:R-:W-:-:S05]  /*0e20*/  IMAD.MOV.U32 R5, RZ, RZ, R3 ;  /* 0x000000ffff057224 */ /* 0x000fca00078e0003 */
[----:B------:R-:W1:Y:S08]  /*0e30*/  LDC R6, c[0x0][0x630] ;  /* 0x00018c00ff067b82 */ /* 0x000e700000000800 */
[----:B------:R-:W4:Y:S01]  /*0e40*/  LDC.64 R30, c[0x0][0x620] ;  /* 0x00018800ff1e7b82 */ /* 0x000f220000000a00 */
[----:B0-----:R-:W-:-:S04]  /*0e50*/  ISETP.NE.U32.AND P1, PT, R28, RZ, PT ;  /* 0x000000ff1c00720c */ /* 0x001fc80003f25070 */
[----:B------:R-:W-:-:S13]  /*0e60*/  ISETP.NE.AND.EX P1, PT, R29, RZ, PT, P1 ;  /* 0x000000ff1d00720c */ /* 0x000fda0003f25310 */
[----:B-1--4-:R-:W-:Y:S05]  /*0e70*/  @!P1 BRA `(.L_x_13) ;  /* 0x0000000000289947 */ /* 0x012fea0003800000 */
[----:B------:R-:W0:Y:S02]  /*0e80*/  LDC R21, c[0x0][0x634] ;  /* 0x00018d00ff157b82 */ /* 0x000e240000000800 */
[----:B0-----:R-:W-:-:S05]  /*0e90*/  IADD3 R21, P1, R2, R21, RZ ;  /* 0x0000001502157210 */ /* 0x001fca0007f3e0ff */
[----:B------:R-:W-:-:S04]  /*0ea0*/  IMAD.X R27, RZ, RZ, R3, P1 ;  /* 0x000000ffff1b7224 */ /* 0x000fc800008e0603 */
[----:B------:R-:W-:-:S04]  /*0eb0*/  IMAD.WIDE.U32 R4, R27, R28, RZ ;  /* 0x0000001c1b047225 */ /* 0x000fc800078e00ff */
[----:B------:R-:W-:-:S04]  /*0ec0*/  IMAD.WIDE.U32 R18, P1, R21, R29, R4 ;  /* 0x0000001d15127225 */ /* 0x000fc80007820004 */
[----:B------:R-:W-:-:S04]  /*0ed0*/  IMAD.WIDE.U32 R4, R21, R28, RZ ;  /* 0x0000001c15047225 */ /* 0x000fc800078e00ff */
[----:B------:R-:W-:Y:S01]  /*0ee0*/  IMAD.X R21, RZ, RZ, RZ, P1 ;  /* 0x000000ffff157224 */ /* 0x000fe200008e06ff */
[----:B------:R-:W-:Y:S01]  /*0ef0*/  IADD3 RZ, P1, R5, R18, RZ ;  /* 0x0000001205ff7210 */ /* 0x000fe20007f3e0ff */
[----:B------:R-:W-:-:S04]  /*0f00*/  IMAD.MOV.U32 R20, RZ, RZ, R19 ;  /* 0x000000ffff147224 */ /* 0x000fc800078e0013 */
[----:B------:R-:W-:-:S08]  /*0f10*/  IMAD.WIDE.U32.X R4, R27, R29, R20, P1 ;  /* 0x0000001d1b047225 */ /* 0x000fd000008e0414 */
.L_x_13:
[----:B------:R-:W0:Y:S01]  /*0f20*/  LDC.64 R32, c[0x0][0x640] ;  /* 0x00019000ff207b82 */ /* 0x000e220000000a00 */
[-CC-:B------:R-:W-:Y:S01]  /*0f30*/  SHF.R.U64 R34, R4, R6.reuse, R5.reuse ;  /* 0x0000000604227219 */ /* 0x180fe20000001205 */
[----:B------:R-:W-:Y:S01]  /*0f40*/  IMAD.MOV.U32 R37, RZ, RZ, 0x1 ;  /* 0x00000001ff257424 */ /* 0x000fe200078e00ff */
[----:B------:R-:W-:Y:S02]  /*0f50*/  SHF.R.U32.HI R4, RZ, R6, R5 ;  /* 0x00000006ff047219 */ /* 0x000fe40000011605 */
[----:B------:R-:W-:-:S03]  /*0f60*/  IADD3 R19, P1, RZ, -R34, RZ ;  /* 0x80000022ff137210 */ /* 0x000fc60007f3e0ff */
[----:B------:R-:W1:Y:S02]  /*0f70*/  LDC R18, c[0x0][0x618] ;  /* 0x00018600ff127b82 */ /* 0x000e640000000800 */
[----:B------:R-:W-:-:S04]  /*0f80*/  IMAD.X R5, RZ, RZ, ~R4, P1 ;  /* 0x000000ffff057224 */ /* 0x000fc800008e0e04 */
[-C--:B------:R-:W-:Y:S02]  /*0f90*/  IMAD R6, R5, R30.reuse, RZ ;  /* 0x0000001e05067224 */ /* 0x080fe400078e02ff */
[----:B------:R-:W4:Y:S01]  /*0fa0*/  LDC R21, c[0x0][0x608] ;  /* 0x00018200ff157b82 */ /* 0x000f220000000800 */
[----:B------:R-:W-:-:S04]  /*0fb0*/  IMAD.WIDE.U32 R4, R19, R30, R2 ;  /* 0x0000001e13047225 */ /* 0x000fc800078e0002 */
[----:B------:R-:W-:-:S03]  /*0fc0*/  IMAD R19, R19, R31, R6 ;  /* 0x0000001f13137224 */ /* 0x000fc600078e0206 */
[----:B------:R-:W2:Y:S01]  /*0fd0*/  LDC R26, c[0x0][0x658] ;  /* 0x00019600ff1a7b82 */ /* 0x000ea20000000800 */
[----:B------:R-:W-:Y:S01]  /*0fe0*/  IMAD.IADD R5, R5, 0x1, R19 ;  /* 0x0000000105057824 */ /* 0x000fe200078e0213 */
[----:B0-----:R-:W-:Y:S01]  /*0ff0*/  ISETP.NE.U32.AND P1, PT, R32, RZ, PT ;  /* 0x000000ff2000720c */ /* 0x001fe20003f25070 */
[----:B------:R-:W-:-:S03]  /*1000*/  IMAD.MOV.U32 R19, RZ, RZ, -0x1 ;  /* 0xffffffffff137424 */ /* 0x000fc600078e00ff */
[----:B------:R-:W-:Y:S02]  /*1010*/  ISETP.NE.AND.EX P1, PT, R33, RZ, PT, P1 ;  /* 0x000000ff2100720c */ /* 0x000fe40003f25310 */
[----:B------:R-:W0:Y:S01]  /*1020*/  LDC R31, c[0x0][0x600] ;  /* 0x00018000ff1f7b82 */ /* 0x000e220000000800 */
[-CC-:B-1----:R-:W-:Y:S02]  /*1030*/  SHF.R.U64 R29, R4, R18.reuse, R5.reuse ;  /* 0x00000012041d7219 */ /* 0x182fe40000001205 */
[----:B------:R-:W-:-:S05]  /*1040*/  SHF.R.U32.HI R4, RZ, R18, R5 ;  /* 0x00000012ff047219 */ /* 0x000fca0000011605 */
[----:B------:R-:W1:Y:S01]  /*1050*/  LDC R28, c[0x0][0x648] ;  /* 0x00019200ff1c7b82 */ /* 0x000e620000000800 */
[-CC-:B----4-:R-:W-:Y:S02]  /*1060*/  SHF.R.U64 R39, R29, R21.reuse, R4.reuse ;  /* 0x000000151d277219 */ /* 0x190fe40000001204 */
[----:B------:R-:W-:-:S05]  /*1070*/  SHF.R.U32.HI R5, RZ, R21, R4 ;  /* 0x00000015ff057219 */ /* 0x000fca0000011604 */
[----:B------:R-:W4:Y:S01]  /*1080*/  LDC R35, c[0x0][0x638] ;  /* 0x00018e00ff237b82 */ /* 0x000f220000000800 */
[-C--:B--2---:R-:W-:Y:S02]  /*1090*/  SHF.L.U32 R4, R19, R26.reuse, RZ ;  /* 0x0000001a13047219 */ /* 0x084fe400000006ff */
[--C-:B------:R-:W-:Y:S02]  /*10a0*/  SHF.R.U64 R36, R39, R26, R5.reuse ;  /* 0x0000001a27247219 */ /* 0x100fe40000001205 */
[----:B------:R-:W-:Y:S02]  /*10b0*/  LOP3.LUT R6, RZ, R4, RZ, 0x33, !PT ;  /* 0x00000004ff067212 */ /* 0x000fe400078e33ff */
[----:B------:R-:W-:Y:S01]  /*10c0*/  SHF.R.U32.HI R5, RZ, R26, R5 ;  /* 0x0000001aff057219 */ /* 0x000fe20000011605 */
[----:B------:R-:W2:Y:S01]  /*10d0*/  LDC R30, c[0x0][0x610] ;  /* 0x00018400ff1e7b82 */ /* 0x000ea20000000800 */
[----:B------:R-:W-:Y:S01]  /*10e0*/  IMAD.MOV.U32 R4, RZ, RZ, R36 ;  /* 0x000000ffff047224 */ /* 0x000fe200078e0024 */
[----:B------:R-:W-:Y:S06]  /*10f0*/  @!P1 BRA `(.L_x_14) ;  /* 0x0000000000289947 */ /* 0x000fec0003800000 */
[----:B------:R-:W3:Y:S02]  /*1100*/  LDC R21, c[0x0][0x64c] ;  /* 0x00019300ff157b82 */ /* 0x000ee40000000800 */
[----:B---3--:R-:W-:-:S05]  /*1110*/  IADD3 R21, P1, R36, R21, RZ ;  /* 0x0000001524157210 */ /* 0x008fca0007f3e0ff */
        /* <DEDUP_REMOVED lines=8> */
.L_x_14:
[----:B-1----:R-:W-:Y:S01]  /*11a0*/  SHF.R.U64 R13, R4, R28, R5 ;  /* 0x0000001c040d7219 */ /* 0x002fe20000001205 */
[----:B------:R-:W-:Y:S01]  /*11b0*/  @P3 IMAD R22, R25, R24, R12 ;  /* 0x0000001819163224 */ /* 0x000fe200078e020c */
[----:B------:R-:W-:Y:S02]  /*11c0*/  SHF.L.U32 R4, R37, R26, RZ ;  /* 0x0000001a25047219 */ /* 0x000fe400000006ff */
[----:B------:R-:W-:Y:S01]  /*11d0*/  LOP3.LUT R5, R39, R6, RZ, 0xc0, !PT ;  /* 0x0000000627057212 */ /* 0x000fe200078ec0ff */
[----:B0-----:R-:W-:Y:S02]  /*11e0*/  VIADD R6, R31, 0xffffffff ;  /* 0xffffffff1f067836 */ /* 0x001fe40000000000 */
[----:B------:R-:W-:Y:S02]  /*11f0*/  IMAD.MOV R18, RZ, RZ, -R13 ;  /* 0x000000ffff127224 */ /* 0x000fe400078e0a0d */
[----:B------:R-:W-:Y:S01]  /*1200*/  IMAD R5, R4, R13, R5 ;  /* 0x0000000d04057224 */ /* 0x000fe200078e0205 */
[----:B------:R-:W-:Y:S01]  /*1210*/  LOP3.LUT R13, R29, R6, RZ, 0xc0, !PT ;  /* 0x000000061d0d7212 */ /* 0x000fe200078ec0ff */
[----:B----4-:R-:W-:-:S02]  /*1220*/  IMAD R4, R18, R35, R36 ;  /* 0x0000002312047224 */ /* 0x010fc400078e0224 */
[----:B--2---:R-:W-:Y:S02]  /*1230*/  IMAD R6, R5, R30, R22 ;  /* 0x0000001e05067224 */ /* 0x004fe400078e0216 */
[----:B------:R-:W-:Y:S02]  /*1240*/  IMAD R13, R4, R31, R13 ;  /* 0x0000001f040d7224 */ /* 0x000fe400078e020d */
[----:B------:R-:W-:Y:S02]  /*1250*/  IMAD.MOV.U32 R18, RZ, RZ, 0x1 ;  /* 0x00000001ff127424 */ /* 0x000fe400078e00ff */
[----:B------:R-:W-:Y:S01]  /*1260*/  IMAD.MOV.U32 R4, RZ, RZ, R34 ;  /* 0x000000ffff047224 */ /* 0x000fe200078e0022 */
[----:B------:R-:W-:Y:S02]  /*1270*/  SEL R5, R13, R6, !P3 ;  /* 0x000000060d057207 */ /* 0x000fe40005800000 */
[----:B------:R-:W-:-:S07]  /*1280*/  SEL R6, R6, R13, !P3 ;  /* 0x0000000d06067207 */ /* 0x000fce0005800000 */
.L_x_12:
[----:B------:R-:W-:Y:S05]  /*1290*/  @!P4 BRA `(.L_x_15) ;  /* 0x00000000000cc947 */ /* 0x000fea0003800000 */
[----:B------:R-:W-:Y:S01]  /*12a0*/  UCGABAR_WAIT ;  /* 0x0000000000007dc7 */ /* 0x000fe20008000000 */
[----:B------:R-:W-:Y:S01]  /*12b0*/  CCTL.IVALL ;  /* 0x00000000ff00798f */ /* 0x000fe20002000000 */
[----:B------:R-:W-:Y:S05]  /*12c0*/  BRA `(.L_x_16) ;  /* 0x0000000000047947 */ /* 0x000fea0003800000 */
.L_x_15:
[----:B------:R-:W-:Y:S06]  /*12d0*/  BAR.SYNC.DEFER_BLOCKING 0x0 ;  /* 0x0000000000007b1d */ /* 0x000fec0000010000 */
.L_x_16:
[----:B------:R-:W-:Y:S05]  /*12e0*/  @!P2 BRA `(.L_x_17) ;  /* 0x0000006c00c0a947 */ /* 0x000fea0003800000 */
[----:B------:R-:W-:-:S13]  /*12f0*/  ISETP.GT.U32.AND P1, PT, R38, 0x1, PT ;  /* 0x000000012600780c */ /* 0x000fda0003f24070 */
[----:B------:R-:W-:Y:S05]  /*1300*/  @P1 EXIT ;  /* 0x000000000000194d */ /* 0x000fea0003800000 */
.L_x_18:
[----:B------:R-:W-:-:S08]  /*1310*/  NOP ;  /* 0x0000000000007918 */ /* 0x000fd00000000000 */
[----:B------:R-:W0:Y:S02]  /*1320*/  USETMAXREG.TRY_ALLOC.CTAPOOL UP0, 0xe8 ;  /* 0x000000e8000079c8 */ /* 0x000e240008000600 */
[----:B0-----:R-:W-:-:S13]  /*1330*/  PLOP3.LUT P1, PT, PT, PT, UP0, 0x80, 0x0 ;  /* 0x000000000000781c */ /* 0x001fda0003f2f008 */
[----:B------:R-:W-:Y:S05]  /*1340*/  @!P1 BRA `(.L_x_18) ;  /* 0xfffffffc00f09947 */ /* 0x000fea000383ffff */
[----:B------:R-:W-:-:S13]  /*1350*/  LOP3.LUT P1, RZ, R18, 0xff, RZ, 0xc0, !PT ;  /* 0x000000ff12ff7812 */ /* 0x000fda000782c0ff */
[----:B------:R-:W-:Y:S05]  /*1360*/  @!P1 EXIT ;  /* 0x000000000000994d */ /* 0x000fea0003800000 */
[----:B------:R-:W0:Y:S01]  /*1370*/  S2UR UR6, SR_CgaCtaId ;  /* 0x00000000000679c3 */ /* 0x000e220000008800 */
[CC--:B------:R-:W-:Y:S01]  /*1380*/  LEA.HI R13, R23.reuse, R14.reuse, RZ, 0x2 ;  /* 0x0000000e170d7211 */ /* 0x0c0fe200078f10ff */
[----:B------:R-:W-:Y:S01]  /*1390*/  UIADD3 UR7, UR11, -0x1, URZ ;  /* 0xffffffff0b077890 */ /* 0x000fe2000fffe03f */
[----:B------:R-:W-:Y:S01]  /*13a0*/  LEA.HI R23, R23, R14, RZ, 0x5 ;  /* 0x0000000e17177211 */ /* 0x000fe200078f28ff */
[----:B------:R-:W-:Y:S01]  /*13b0*/  UMOV UR9, 0x400 ;  /* 0x0000040000097882 */ /* 0x000fe20000000000 */
[--C-:B------:R-:W-:Y:S01]  /*13c0*/  SHF.R.S32.HI R12, RZ, 0x2, R13.reuse ;  /* 0x00000002ff0c7819 */ /* 0x100fe2000001140d */
[----:B------:R-:W-:Y:S01]  /*13d0*/  UISETP.LT.AND UP0, UPT, UR13, 0x1, UPT ;  /* 0x000000010d00788c */ /* 0x000fe2000bf01270 */
[----:B------:R-:W-:Y:S01]  /*13e0*/  SHF.R.S32.HI R17, RZ, 0x1f, R13 ;  /* 0x0000001fff117819 */ /* 0x000fe2000001140d */
[----:B------:R-:W-:Y:S01]  /*13f0*/  USHF.L.U32 UR21, UR13, 0x1, URZ ;  /* 0x000000010d157899 */ /* 0x000fe2000800063f */
[----:B------:R-:W-:Y:S01]  /*1400*/  SHF.R.S32.HI R23, RZ, 0x5, R23 ;  /* 0x00000005ff177819 */ /* 0x000fe20000011417 */
[----:B------:R-:W-:Y:S01]  /*1410*/  USEL UR10, UR13, 0x1, UP0 ;  /* 0x000000010d0a7887 */ /* 0x000fe20008000000 */
[----:B------:R-:W-:Y:S01]  /*1420*/  LEA.HI R17, R17, R12, RZ, 0x3 ;  /* 0x0000000c11117211 */ /* 0x000fe200078f18ff */
[----:B------:R-:W-:Y:S01]  /*1430*/  UISETP.NE.AND UP0, UPT, UR7, URZ, UPT ;  /* 0x0000003f0700728c */ /* 0x000fe2000bf05270 */
[----:B------:R-:W-:Y:S01]  /*1440*/  LOP3.LUT R149, R7, 0x1, RZ, 0xfc, !PT ;  /* 0x0000000107957812 */ /* 0x000fe200078efcff */
[----:B------:R-:W-:Y:S01]  /*1450*/  UIADD3 UR10, -UR10, UR13, URZ ;  /* 0x0000000d0a0a7290 */ /* 0x000fe2000fffe13f */
[----:B------:R-:W-:-:S05]  /*1460*/  LOP3.LUT R17, R17, 0xfffffff8, RZ, 0xc0, !PT ;  /* 0xfffffff811117812 */ /* 0x000fca00078ec0ff */
[----:B------:R-:W-:Y:S01]  /*1470*/  IMAD.IADD R12, R12, 0x1, -R17 ;  /* 0x000000010c0c7824 */ /* 0x000fe200078e0a11 */
[----:B------:R-:W-:Y:S01]  /*1480*/  LOP3.LUT R17, R13, 0xfffffffc, RZ, 0xc0, !PT ;  /* 0xfffffffc0d117812 */ /* 0x000fe200078ec0ff */
[----:B0-----:R-:W-:-:S03]  /*1490*/  ULEA UR9, UR6, UR9, 0x18 ;  /* 0x0000000906097291 */ /* 0x001fc6000f8ec03f */
[--C-:B------:R-:W-:Y:S01]  /*14a0*/  SHF.R.S32.HI R13, RZ, 0x1f, R12.reuse ;  /* 0x0000001fff0d7819 */ /* 0x100fe2000001140c */
[----:B------:R-:W-:Y:S01]  /*14b0*/  USHF.L.U32 UR6, UR7, 0x3, URZ ;  /* 0x0000000307067899 */ /* 0x000fe2000800063f */
[C-C-:B------:R-:W-:Y:S01]  /*14c0*/  IMAD R16, R23.reuse, -0x10, -R12.reuse ;  /* 0xfffffff017107824 */ /* 0x140fe200078e0a0c */
[----:B------:R-:W-:Y:S01]  /*14d0*/  USEL UR7, URZ, 0x1, UP0 ;  /* 0x000000013f077887 */ /* 0x000fe20008000000 */
[----:B------:R-:W-:Y:S01]  /*14e0*/  IMAD.IADD R14, R14, 0x1, -R17 ;  /* 0x000000010e0e7824 */ /* 0x000fe200078e0a11 */
[----:B------:R-:W-:Y:S01]  /*14f0*/  ULOP3.LUT UR6, UR6, 0x8, URZ, 0xc0, !UPT ;  /* 0x0000000806067892 */ /* 0x000fe2000f8ec03f */
[----:B------:R-:W-:Y:S01]  /*1500*/  IMAD.WIDE R12, R23, 0x10, R12 ;  /* 0x00000010170c7825 */ /* 0x000fe200078e020c */
[----:B------:R-:W-:Y:S02]  /*1510*/  UIADD3 UR22, UR9, 0x40, URZ ;  /* 0x0000004009167890 */ /* 0x000fe4000fffe03f */
[----:B------:R-:W-:Y:S01]  /*1520*/  ULOP3.LUT UR23, UR6, 0x8, URZ, 0x3c, !UPT ;  /* 0x0000000806177892 */ /* 0x000fe2000f8e3c3f */
[----:B------:R-:W-:Y:S01]  /*1530*/  IMAD.U32 R150, RZ, RZ, UR7 ;  /* 0x00000007ff967e24 */ /* 0x000fe2000f8e00ff */
[----:B------:R-:W-:-:S02]  /*1540*/  ULOP3.LUT UR12, UR6, 0x18, URZ, 0x3c, !UPT ;  /* 0x00000018060c7892 */ /* 0x000fc4000f8e3c3f */
[----:B------:R-:W-:Y:S01]  /*1550*/  ULEA UR11, UR11, UR22, 0x3 ;  /* 0x000000160b0b7291 */ /* 0x000fe2000f8e183f */
[----:B------:R-:W-:Y:S02]  /*1560*/  ULDC UR6, c[0x0][0x284] ;  /* 0x0000a10000067ab9 */ /* 0x000fe40000000800 */
[----:B------:R-:W-:-:S09]  /*1570*/  VIADD R16, R16, UR6 ;  /* 0x0000000610107c36 */ /* 0x000fd20008000000 */
.L_x_173:
[----:B------:R-:W-:Y:S01]  /*1580*/  SHF.L.U32 R17, R150, 0x1f, RZ ;  /* 0x0000001f96117819 */ /* 0x000fe200000006ff */
[----:B------:R-:W0:Y:S01]  /*1590*/  LDC R18, c[0x0][0x28c] ;  /* 0x0000a300ff127b82 */ /* 0x000e220000000800 */
[----:B------:R-:W-:Y:S01]  /*15a0*/  UMOV UR6, URZ ;  /* 0x0000003f00067c82 */ /* 0x000fe20008000000 */
[----:B------:R-:W-:Y:S01]  /*15b0*/  UMOV UR20, UR5 ;  /* 0x0000000500147c82 */ /* 0x000fe20008000000 */
[----:B-1----:R-:W1:Y:S01]  /*15c0*/  SYNCS.PHASECHK.TRANS64.TRYWAIT P1, [UR11+-0x8], R17 ;  /* 0xfffff811ff0075a7 */ /* 0x002e62000802014b */
[----:B0-----:R-:W-:Y:S01]  /*15d0*/  ISETP.GE.AND P2, PT, R18, 0x1, PT ;  /* 0x000000011200780c */ /* 0x001fe20003f46270 */
[----:B-1-34-:R-:W-:-:S12]  /*15e0*/  @!P1 BRA `(.L_x_19) ;  /* 0x0000007800d89947 */ /* 0x01afd80003800000 */
.L_x_194:
[----:B------:R-:W-:Y:S01]  /*15f0*/  UMOV UR7, URZ ;  /* 0x0000003f00077c82 */ /* 0x000fe20008000000 */
[----:B------:R-:W-:Y:S01]  /*1600*/  UMOV UR8, URZ ;  /* 0x0000003f00087c82 */ /* 0x000fe20008000000 */
[----:B------:R-:W-:Y:S02]  /*1610*/  CS2R R88, SRZ ;  /* 0x0000000000587805 */ /* 0x000fe4000001ff00 */
[----:B------:R-:W-:Y:S01]  /*1620*/  CS2R R22, SRZ ;  /* 0x0000000000167805 */ /* 0x000fe2000001ff00 */
[----:B0-----:R-:W-:Y:S01]  /*1630*/  IMAD.MOV.U32 R17, RZ, RZ, RZ ;  /* 0x000000ffff117224 */ /* 0x001fe200078e00ff */
[----:B------:R-:W-:Y:S02]  /*1640*/  CS2R R90, SRZ ;  /* 0x00000000005a7805 */ /* 0x000fe4000001ff00 */
[----:B------:R-:W-:Y:S02]  /*1650*/  CS2R R92, SRZ ;  /* 0x00000000005c7805 */ /* 0x000fe4000001ff00 */
[----:B------:R-:W-:-:S02]  /*1660*/  CS2R R94, SRZ ;  /* 0x00000000005e7805 */ /* 0x000fc4000001ff00 */
[----:B------:R-:W-:Y:S02]  /*1670*/  CS2R R96, SRZ ;  /* 0x0000000000607805 */ /* 0x000fe4000001ff00 */
[----:B------:R-:W-:Y:S02]  /*1680*/  CS2R R98, SRZ ;  /* 0x0000000000627805 */ /* 0x000fe4000001ff00 */
[----:B------:R-:W-:Y:S02]  /*1690*/  CS2R R100, SRZ ;  /* 0x0000000000647805 */ /* 0x000fe4000001ff00 */
        /* <DEDUP_REMOVED lines=22> */
[----:B------:R-:W-:Y:S01]  /*1800*/  CS2R R146, SRZ ;  /* 0x0000000000927805 */ /* 0x000fe2000001ff00 */
[----:B------:R-:W-:Y:S01]  /*1810*/  IMAD.MOV.U32 R148, RZ, RZ, RZ ;  /* 0x000000ffff947224 */ /* 0x000fe200078e00ff */
[----:B------:R-:W-:Y:S01]  /*1820*/  CS2R R24, SRZ ;  /* 0x0000000000187805 */ /* 0x000fe2000001ff00 */
[----:B------:R-:W-:Y:S01]  /*1830*/  IMAD.U32 R151, RZ, RZ, UR4 ;  /* 0x00000004ff977e24 */ /* 0x000fe2000f8e00ff */
        /* <DEDUP_REMOVED lines=30> */
[----:B------:R-:W-:Y:S01]  /*1a20*/  CS2R R86, SRZ ;  /* 0x0000000000567805 */ /* 0x000fe2000001ff00 */
[----:B------:R-:W-:Y:S06]  /*1a30*/  @!P2 BRA `(.L_x_20) ;  /* 0x00000008006ca947 */ /* 0x000fec0003800000 */
[----:B------:R-:W-:-:S13]  /*1a40*/  ISETP.NE.AND P2, PT, R149, 0x3, PT ;  /* 0x000000039500780c */ /* 0x000fda0003f45270 */
[----:B------:R-:W-:Y:S05]  /*1a50*/  @!P2 BRA `(.L_x_21) ;  /* 0x000000000004a947 */ /* 0x000fea0003800000 */
[----:B------:R-:W-:Y:S01]  /*1a60*/  BPT.TRAP 0x1 ;  /* 0x000000040000795c */ /* 0x000fe20000300000 */
.L_x_21:
[----:B------:R-:W-:Y:S01]  /*1a70*/  ULEA UR6, UR5, UR9, 0x3 ;  /* 0x0000000905067291 */ /* 0x000fe2000f8e183f */
[----:B------:R-:W-:-:S05]  /*1a80*/  IMAD.U32 R17, RZ, RZ, UR4 ;  /* 0x00000004ff117e24 */ /* 0x000fca000f8e00ff */
[----:B------:R-:W-:-:S04]  /*1a90*/  SHF.L.U32 R17, R17, 0x1f, RZ ;  /* 0x0000001f11117819 */ /* 0x000fc800000006ff */
[----:B------:R0:W1:Y:S01]  /*1aa0*/  SYNCS.PHASECHK.TRANS64.TRYWAIT P1, [UR6], R17 ;  /* 0x00000011ff0075a7 */ /* 0x0000620008020146 */
[----:B------:R-:W-:Y:S05]  /*1ab0*/  @!P2 BRA `(.L_x_22) ;  /* 0x000000000004a947 */ /* 0x000fea0003800000 */
[----:B------:R-:W-:Y:S01]  /*1ac0*/  BPT.TRAP 0x1 ;  /* 0x000000040000795c */ /* 0x000fe20000300000 */
.L_x_22:
[----:B-1----:R-:W-:Y:S05]  /*1ad0*/  @P1 BRA `(.L_x_23) ;  /* 0x0000000000081947 */ /* 0x002fea0003800000 */
[----:B------:R-:W1:Y:S02]  /*1ae0*/  SYNCS.PHASECHK.TRANS64.TRYWAIT P1, [UR6], R17 ;  /* 0x00000011ff0075a7 */ /* 0x000e640008020146 */
[----:B-1----:R-:W-:Y:S05]  /*1af0*/  @!P1 BRA `(.L_x_24) ;  /* 0x0000007400ac9947 */ /* 0x002fea0003800000 */
.L_x_23:
[----:B------:R-:W-:Y:S01]  /*1b00*/  UIADD3 UR6, UR9, 0x100, URZ ;  /* 0x0000010009067890 */ /* 0x000fe2000fffe03f */
[----:B------:R-:W-:Y:S01]  /*1b10*/  WARPGROUP.ARRIVE ;  /* 0x00000000000079c5 */ /* 0x000fe20000000000 */
[----:B------:R-:W-:Y:S01]  /*1b20*/  UIADD3 UR7, UR9, 0x6100, URZ ;  /* 0x0000610009077890 */ /* 0x000fe2000fffe03f */
[----:B------:R-:W-:Y:S01]  /*1b30*/  CS2R R88, SRZ ;  /* 0x0000000000587805 */ /* 0x000fe2000001ff00 */
[----:B------:R-:W-:Y:S01]  /*1b40*/  USHF.R.U32.HI UR6, URZ, 0x4, UR6 ;  /* 0x000000043f067899 */ /* 0x000fe20008011606 */
[----:B------:R-:W-:Y:S01]  /*1b50*/  CS2R R22, SRZ ;  /* 0x0000000000167805 */ /* 0x000fe2000001ff00 */
[----:B------:R-:W-:Y:S01]  /*1b60*/  USHF.R.U32.HI UR7, URZ, 0x4, UR7 ;  /* 0x000000043f077899 */ /* 0x000fe20008011607 */
[----:B01----:R-:W-:Y:S01]  /*1b70*/  IMAD.MOV.U32 R17, RZ, RZ, RZ ;  /* 0x000000ffff117224 */ /* 0x003fe200078e00ff */
[----:B------:R-:W-:Y:S01]  /*1b80*/  ULOP3.LUT UR6, UR6, 0x3fff, URZ, 0xc0, !UPT ;  /* 0x00003fff06067892 */ /* 0x000fe2000f8ec03f */
[----:B------:R-:W-:Y:S01]  /*1b90*/  CS2R R90, SRZ ;  /* 0x00000000005a7805 */ /* 0x000fe2000001ff00 */
[----:B------:R-:W-:Y:S01]  /*1ba0*/  ULOP3.LUT UR7, UR7, 0x3fff, URZ, 0xc0, !UPT ;  /* 0x00003fff07077892 */ /* 0x000fe2000f8ec03f */
[----:B------:R-:W-:Y:S01]  /*1bb0*/  CS2R R92, SRZ ;  /* 0x00000000005c7805 */ /* 0x000fe2000001ff00 */
[----:B------:R-:W-:Y:S01]  /*1bc0*/  ULOP3.LUT UR6, UR6, 0x10000, URZ, 0xfc, !UPT ;  /* 0x0001000006067892 */ /* 0x000fe2000f8efc3f */
[----:B------:R-:W-:Y:S01]  /*1bd0*/  CS2R R94, SRZ ;  /* 0x00000000005e7805 */ /* 0x000fe2000001ff00 */
[----:B------:R-:W-:Y:S01]  /*1be0*/  ULOP3.LUT UR7, UR7, 0x10000, URZ, 0xfc, !UPT ;  /* 0x0001000007077892 */ /* 0x000fe2000f8efc3f */
[----:B------:R-:W-:Y:S01]  /*1bf0*/  CS2R R96, SRZ ;  /* 0x0000000000607805 */ /* 0x000fe2000001ff00 */
[----:B------:R-:W-:Y:S01]  /*1c00*/  ULEA UR6, UR5, UR6, 0x9 ;  /* 0x0000000605067291 */ /* 0x000fe2000f8e483f */
[----:B------:R-:W-:Y:S01]  /*1c10*/  CS2R R98, SRZ ;  /* 0x0000000000627805 */ /* 0x000fe2000001ff00 */
[----:B------:R-:W-:Y:S01]  /*1c20*/  ULEA UR7, UR5, UR7, 0xa ;  /* 0x0000000705077291 */ /* 0x000fe2000f8e503f */
[----:B------:R-:W-:Y:S01]  /*1c30*/  CS2R R100, SRZ ;  /* 0x0000000000647805 */ /* 0x000fe2000001ff00 */
[----:B------:R-:W-:Y:S01]  /*1c40*/  UMOV UR17, 0x40000040 ;  /* 0x4000004000117882 */ /* 0x000fe20000000000 */
[----:B------:R-:W-:Y:S01]  /*1c50*/  UMOV UR19, 0x40000040 ;  /* 0x4000004000137882 */ /* 0x000fe20000000000 */
[----:B------:R-:W-:Y:S01]  /*1c60*/  CS2R R102, SRZ ;  /* 0x0000000000667805 */ /* 0x000fe2000001ff00 */
[----:B------:R-:W-:Y:S01]  /*1c70*/  UMOV UR16, UR6 ;  /* 0x0000000600107c82 */ /* 0x000fe20008000000 */
[----:B------:R-:W-:Y:S01]  /*1c80*/  CS2R R104, SRZ ;  /* 0x0000000000687805 */ /* 0x000fe2000001ff00 */
[----:B------:R-:W-:Y:S01]  /*1c90*/  UMOV UR18, UR7 ;  /* 0x0000000700127c82 */ /* 0x000fe20008000000 */
[----:B------:R-:W-:Y:S01]  /*1ca0*/  CS2R R106, SRZ ;  /* 0x00000000006a7805 */ /* 0x000fe2000001ff00 */
[----:B------:R-:W-:Y:S01]  /*1cb0*/  QGMMA.64x128x32.F32.E5M2.E5M2 R24, gdesc[UR16], RZ, !UPT ;  /* 0x01e00000101879f3 */ /* 0x000fe2000c7038ff */
[----:B------:R-:W-:Y:S01]  /*1cc0*/  UIADD3 UR16, UR6, 0x2, URZ ;  /* 0x0000000206107890 */ /* 0x000fe2000fffe03f */
[----:B------:R-:W-:Y:S01]  /*1cd0*/  CS2R R108, SRZ ;  /* 0x00000000006c7805 */ /* 0x000fe2000001ff00 */
[----:B------:R-:W-:Y:S01]  /*1ce0*/  UIADD3 UR18, UR7, 0x2, URZ ;  /* 0x0000000207127890 */ /* 0x000fe2000fffe03f */
[----:B------:R-:W-:Y:S01]  /*1cf0*/  CS2R R110, SRZ ;  /* 0x00000000006e7805 */ /* 0x000fe2000001ff00 */
[----:B------:R-:W-:Y:S01]  /*1d00*/  UMOV UR17, 0x40000040 ;  /* 0x4000004000117882 */ /* 0x000fe20000000000 */
[----:B------:R-:W-:Y:S01]  /*1d10*/  UMOV UR19, 0x40000040 ;  /* 0x4000004000137882 */ /* 0x000fe20000000000 */
        /* <DEDUP_REMOVED lines=17> */
[----:B------:R-:W-:Y:S01]  /*1e30*/  CS2R R146, SRZ ;  /* 0x0000000000927805 */ /* 0x000fe2000001ff00 */
[----:B------:R-:W-:Y:S01]  /*1e40*/  IMAD.MOV.U32 R148, RZ, RZ, RZ ;  /* 0x000000ffff947224 */ /* 0x000fe200078e00ff */
[----:B------:R-:W-:Y:S01]  /*1e50*/  QGMMA.64x128x32.F32.E5M2.E5M2 R24, gdesc[UR16], R24 ;  /* 0x01e00000101879f3 */ /* 0x000fe20008703818 */
[----:B------:R-:W-:-:S02]  /*1e60*/  UIADD3 UR16, UR6, 0x4, URZ ;  /* 0x0000000406107890 */ /* 0x000fc4000fffe03f */
[----:B------:R-:W-:Y:S01]  /*1e70*/  UIADD3 UR18, UR7, 0x4, URZ ;  /* 0x0000000407127890 */ /* 0x000fe2000fffe03f */
[----:B------:R-:W-:Y:S01]  /*1e80*/  UMOV UR17, 0x40000040 ;  /* 0x4000004000117882 */ /* 0x000fe20000000000 */
[----:B------:R-:W-:-:S07]  /*1e90*/  UMOV UR19, 0x40000040 ;  /* 0x4000004000137882 */ /* 0x000fce0000000000 */
[----:B------:R-:W-:Y:S01]  /*1ea0*/  QGMMA.64x128x32.F32.E5M2.E5M2 R24, gdesc[UR16], R24 ;  /* 0x01e00000101879f3 */ /* 0x000fe20008703818 */
[----:B------:R-:W-:Y:S02]  /*1eb0*/  UIADD3 UR18, UR7, 0x6, URZ ;  /* 0x0000000607127890 */ /* 0x000fe4000fffe03f */
[----:B------:R-:W-:Y:S01]  /*1ec0*/  UIADD3 UR16, UR6, 0x6, URZ ;  /* 0x0000000606107890 */ /* 0x000fe2000fffe03f */
[----:B------:R-:W-:Y:S01]  /*1ed0*/  ULDC UR7, c[0x0][0x50c] ;  /* 0x0001430000077ab9 */ /* 0x000fe20000000800 */
[----:B------:R-:W-:Y:S01]  /*1ee0*/  UMOV UR17, 0x40000040 ;  /* 0x4000004000117882 */ /* 0x000fe20000000000 */
[----:B------:R-:W-:Y:S01]  /*1ef0*/  UISETP.NE.AND UP0, UPT, UR7, 0x4, UPT ;  /* 0x000000040700788c */ /* 0x000fe2000bf05270 */
[----:B------:R-:W-:Y:S01]  /*1f00*/  UMOV UR19, 0x40000040 ;  /* 0x4000004000137882 */ /* 0x000fe20000000000 */
[----:B------:R-:W-:Y:S02]  /*1f10*/  UMOV UR6, 0x4 ;  /* 0x0000000400067882 */ /* 0x000fe40000000000 */
[----:B------:R-:W-:-:S06]  /*1f20*/  USEL UR7, URZ, 0x1, UP0 ;  /* 0x000000013f077887 */ /* 0x000fcc0008000000 */
[----:B------:R-:W-:Y:S01]  /*1f30*/  ISETP.NE.AND P1, PT, RZ, UR7, PT ;  /* 0x00000007ff007c0c */ /* 0x000fe2000bf25270 */
[----:B------:R-:W-:-:S12]  /*1f40*/  QGMMA.64x128x32.F32.E5M2.E5M2 R24, gdesc[UR16], R24, gsb0 ;  /* 0x01e00000101879f3 */ /* 0x000fd80008003818 */
[----:B------:R-:W-:Y:S05]  /*1f50*/  @!P1 BRA `(.L_x_25) ;  /* 0x0000000400089947 */ /* 0x000fea0003800000 */
[----:B------:R-:W-:Y:S02]  /*1f60*/  WARPGROUP.DEPBAR.LE gsb0, 0x0 ;  /* 0x00008000000079c5 */ /* 0x000fe40000010000 */
[----:B------:R-:W-:-:S01]  /*1f70*/  FADD R147, RZ, R24 ;  /* 0x00000018ff937221 */ /* 0x000fc20000000000 */
[----:B------:R-:W-:Y:S01]  /*1f80*/  FADD R148, RZ, R25 ;  /* 0x00000019ff947221 */ /* 0x000fe20000000000 */
        /* <DEDUP_REMOVED lines=62> */
[----:B------:R-:W-:-:S06]  /*2370*/  UMOV UR6, URZ ;  /* 0x0000003f00067c82 */ /* 0x000fcc0008000000 */
.L_x_25:
[----:B------:R-:W-:-:S04]  /*2380*/  UIADD3 UR20, UR5, 0x1, URZ ;  /* 0x0000000105147890 */ /* 0x000fc8000fffe03f */
[----:B------:R-:W-:-:S04]  /*2390*/  UISETP.NE.AND UP0, UPT, UR20, 0x3, UPT ;  /* 0x000000031400788c */ /* 0x000fc8000bf05270 */
[----:B------:R-:W-:Y:S02]  /*23a0*/  USEL UR8, URZ, 0x1, UP0 ;  /* 0x000000013f087887 */ /* 0x000fe40008000000 */
[----:B------:R-:W-:Y:S02]  /*23b0*/  USEL UR20, UR20, URZ, UP0 ;  /* 0x0000003f14147287 */ /* 0x000fe40008000000 */
[----:B------:R-:W-:-:S06]  /*23c0*/  ULOP3.LUT UR8, UR4, UR8, URZ, 0x3c, !UPT ;  /* 0x0000000804087292 */ /* 0x000fcc000f8e3c3f */
[----:B------:R-:W-:Y:S01]  /*23d0*/  IMAD.U32 R151, RZ, RZ, UR8 ;  /* 0x00000008ff977e24 */ /* 0x000fe2000f8e00ff */
[----:B------:R-:W-:-:S06]  /*23e0*/  UMOV UR8, 0x1 ;  /* 0x0000000100087882 */ /* 0x000fcc0000000000 */
.L_x_20:
[----:B------:R-:W-:-:S06]  /*23f0*/  UISETP.GE.AND UP0, UPT, UR10, 0x1, UPT ;  /* 0x000000010a00788c */ /* 0x000fcc000bf06270 */
[----:B------:R-:W-:-:S13]  /*2400*/  PLOP3.LUT P1, PT, PT, PT, UP0, 0x80, 0x0 ;  /* 0x000000000000781c */ /* 0x000fda0003f2f008 */
[----:B------:R-:W-:Y:S05]  /*2410*/  @!P1 BRA `(.L_x_26) ;  /* 0x0000000800349947 */ /* 0x000fea0003800000 */
[----:B------:R-:W-:Y:S01]  /*2420*/  IMAD.U32 R18, RZ, RZ, UR10 ;  /* 0x0000000aff127e24 */ /* 0x000fe2000f8e00ff */
[----:B------:R-:W-:Y:S01]  /*2430*/  ULDC UR24, c[0x0][0x50c] ;  /* 0x0001430000187ab9 */ /* 0x000fe20000000800 */
[----:B------:R-:W-:-:S07]  /*2440*/  IMAD.U32 R19, RZ, RZ, UR5 ;  /* 0x00000005ff137e24 */ /* 0x000fce000f8e00ff */
.L_x_34:
[----:B------:R-:W-:-:S13]  /*2450*/  ISETP.NE.AND P2, PT, R149, 0x3, PT ;  /* 0x000000039500780c */ /* 0x000fda0003f45270 */
[----:B0-----:R-:W-:Y:S05]  /*2460*/  @!P2 BRA `(.L_x_27) ;  /* 0x000000000004a947 */ /* 0x001fea0003800000 */
[----:B------:R-:W-:Y:S01]  /*2470*/  BPT.TRAP 0x1 ;  /* 0x000000040000795c */ /* 0x000fe20000300000 */
.L_x_27:
[----:B------:R-:W-:Y:S01]  /*2480*/  ULEA UR16, UR20, UR9, 0x3 ;  /* 0x0000000914107291 */ /* 0x000fe2000f8e183f */
[----:B------:R-:W-:-:S08]  /*2490*/  SHF.L.U32 R20, R151, 0x1f, RZ ;  /* 0x0000001f97147819 */ /* 0x000fd000000006ff */
[----:B------:R0:W1:Y:S01]  /*24a0*/  SYNCS.PHASECHK.TRANS64.TRYWAIT P1, [UR16], R20 ;  /* 0x00000014ff0075a7 */ /* 0x0000620008020150 */
[----:B------:R-:W-:Y:S05]  /*24b0*/  @!P2 BRA `(.L_x_28) ;  /* 0x000000000004a947 */ /* 0x000fea0003800000 */
[----:B------:R-:W-:Y:S01]  /*24c0*/  BPT.TRAP 0x1 ;  /* 0x000000040000795c */ /* 0x000fe20000300000 */
.L_x_28:
[----:B-1----:R-:W-:Y:S05]  /*24d0*/  @P1 BRA `(.L_x_29) ;  /* 0x0000000000081947 */ /* 0x002fea0003800000 */
[----:B------:R-:W1:Y:S02]  /*24e0*/  SYNCS.PHASECHK.TRANS64.TRYWAIT P1, [UR16], R20 ;  /* 0x00000014ff0075a7 */ /* 0x000e640008020150 */
[----:B-1----:R-:W-:Y:S05]  /*24f0*/  @!P1 BRA `(.L_x_30) ;  /* 0x0000006c00449947 */ /* 0x002fea0003800000 */
.L_x_29:
[----:B------:R-:W-:Y:S01]  /*2500*/  UIADD3 UR16, UR9, 0x100, URZ ;  /* 0x0000010009107890 */ /* 0x000fe2000fffe03f */
[----:B------:R-:W-:Y:S01]  /*2510*/  WARPGROUP.ARRIVE ;  /* 0x00000000000079c5 */ /* 0x000fe20000000000 */
[----:B------:R-:W-:Y:S02]  /*2520*/  UIADD3 UR17, UR9, 0x6100, URZ ;  /* 0x0000610009117890 */ /* 0x000fe4000fffe03f */
[----:B------:R-:W-:Y:S02]  /*2530*/  UISETP.NE.AND UP0, UPT, UR7, URZ, UPT ;  /* 0x0000003f0700728c */ /* 0x000fe4000bf05270 */
[----:B------:R-:W-:Y:S02]  /*2540*/  USHF.R.U32.HI UR16, URZ, 0x4, UR16 ;  /* 0x000000043f107899 */ /* 0x000fe40008011610 */
[----:B------:R-:W-:Y:S02]  /*2550*/  USHF.R.U32.HI UR17, URZ, 0x4, UR17 ;  /* 0x000000043f117899 */ /* 0x000fe40008011611 */
[----:B------:R-:W-:-:S02]  /*2560*/  USEL UR8, UR8, URZ, !UP0 ;  /* 0x0000003f08087287 */ /* 0x000fc4000c000000 */
[----:B------:R-:W-:Y:S02]  /*2570*/  ULOP3.LUT UR16, UR16, 0x3fff, URZ, 0xc0, !UPT ;  /* 0x00003fff10107892 */ /* 0x000fe4000f8ec03f */
[----:B------:R-:W-:Y:S02]  /*2580*/  ULOP3.LUT UR17, UR17, 0x3fff, URZ, 0xc0, !UPT ;  /* 0x00003fff11117892 */ /* 0x000fe4000f8ec03f */
[----:B------:R-:W-:Y:S02]  /*2590*/  UISETP.NE.U32.AND UP0, UPT, UR8, URZ, UPT ;  /* 0x0000003f0800728c */ /* 0x000fe4000bf05070 */
[----:B------:R-:W-:Y:S02]  /*25a0*/  ULOP3.LUT UR7, UR16, 0x10000, URZ, 0xfc, !UPT ;  /* 0x0001000010077892 */ /* 0x000fe4000f8efc3f */
[----:B------:R-:W-:Y:S02]  /*25b0*/  ULOP3.LUT UR8, UR17, 0x10000, URZ, 0xfc, !UPT ;  /* 0x0001000011087892 */ /* 0x000fe4000f8efc3f */
[----:B------:R-:W-:-:S02]  /*25c0*/  ULEA UR7, UR20, UR7, 0x9 ;  /* 0x0000000714077291 */ /* 0x000fc4000f8e483f */
[----:B------:R-:W-:Y:S01]  /*25d0*/  ULEA UR8, UR20, UR8, 0xa ;  /* 0x0000000814087291 */ /* 0x000fe2000f8e503f */
[----:B------:R-:W-:Y:S01]  /*25e0*/  UMOV UR17, 0x40000040 ;  /* 0x4000004000117882 */ /* 0x000fe20000000000 */
[----:B------:R-:W-:Y:S01]  /*25f0*/  UMOV UR19, 0x40000040 ;  /* 0x4000004000137882 */ /* 0x000fe20000000000 */
[----:B------:R-:W-:Y:S02]  /*2600*/  UIADD3 UR6, UR6, 0x4, URZ ;  /* 0x0000000406067890 */ /* 0x000fe4000fffe03f */
[----:B------:R-:W-:Y:S02]  /*2610*/  UMOV UR16, UR7 ;  /* 0x0000000700107c82 */ /* 0x000fe40008000000 */
[----:B------:R-:W-:Y:S02]  /*2620*/  UMOV UR18, UR8 ;  /* 0x0000000800127c82 */ /* 0x000fe40008000000 */
[----:B------:R-:W-:Y:S01]  /*2630*/  QGMMA.64x128x32.F32.E5M2.E5M2 R24, gdesc[UR16], R24, UP0 ;  /* 0x01e00000101879f3 */ /* 0x000fe2000bf03818 */
[----:B------:R-:W-:-:S02]  /*2640*/  UIADD3 UR16, UR7, 0x2, URZ ;  /* 0x0000000207107890 */ /* 0x000fc4000fffe03f */
[----:B------:R-:W-:Y:S01]  /*2650*/  UIADD3 UR18, UR8, 0x2, URZ ;  /* 0x0000000208127890 */ /* 0x000fe2000fffe03f */
[----:B------:R-:W-:Y:S01]  /*2660*/  UMOV UR17, 0x40000040 ;  /* 0x4000004000117882 */ /* 0x000fe20000000000 */
[----:B------:R-:W-:Y:S01]  /*2670*/  UMOV UR19, 0x40000040 ;  /* 0x4000004000137882 */ /* 0x000fe20000000000 */
[----:B------:R-:W-:-:S06]  /*2680*/  UISETP.NE.AND UP0, UPT, UR6, UR24, UPT ;  /* 0x000000180600728c */ /* 0x000fcc000bf05270 */
[----:B------:R-:W-:Y:S01]  /*2690*/  QGMMA.64x128x32.F32.E5M2.E5M2 R24, gdesc[UR16], R24 ;  /* 0x01e00000101879f3 */ /* 0x000fe20008703818 */
[----:B------:R-:W-:Y:S02]  /*26a0*/  UIADD3 UR16, UR7, 0x4, URZ ;  /* 0x0000000407107890 */ /* 0x000fe4000fffe03f */
[----:B------:R-:W-:Y:S01]  /*26b0*/  UIADD3 UR18, UR8, 0x4, URZ ;  /* 0x0000000408127890 */ /* 0x000fe2000fffe03f */
[----:B------:R-:W-:Y:S01]  /*26c0*/  UMOV UR17, 0x40000040 ;  /* 0x4000004000117882 */ /* 0x000fe20000000000 */
[----:B------:R-:W-:-:S07]  /*26d0*/  UMOV UR19, 0x40000040 ;  /* 0x4000004000137882 */ /* 0x000fce0000000000 */
[----:B------:R-:W-:Y:S01]  /*26e0*/  QGMMA.64x128x32.F32.E5M2.E5M2 R24, gdesc[UR16], R24 ;  /* 0x01e00000101879f3 */ /* 0x000fe20008703818 */
[----:B------:R-:W-:Y:S02]  /*26f0*/  UIADD3 UR16, UR7, 0x6, URZ ;  /* 0x0000000607107890 */ /* 0x000fe4000fffe03f */
[----:B------:R-:W-:Y:S01]  /*2700*/  UIADD3 UR18, UR8, 0x6, URZ ;  /* 0x0000000608127890 */ /* 0x000fe2000fffe03f */
[----:B------:R-:W-:Y:S01]  /*2710*/  UMOV UR17, 0x40000040 ;  /* 0x4000004000117882 */ /* 0x000fe20000000000 */
[----:B------:R-:W-:Y:S01]  /*2720*/  UMOV UR19, 0x40000040 ;  /* 0x4000004000137882 */ /* 0x000fe20000000000 */
[----:B------:R-:W-:-:S06]  /*2730*/  USEL UR7, URZ, 0x1, UP0 ;  /* 0x000000013f077887 */ /* 0x000fcc0008000000 */
[----:B------:R-:W-:Y:S01]  /*2740*/  ISETP.NE.AND P1, PT, RZ, UR7, PT ;  /* 0x00000007ff007c0c */ /* 0x000fe2000bf25270 */
[----:B------:R-:W-:Y:S03]  /*2750*/  QGMMA.64x128x32.F32.E5M2.E5M2 R24, gdesc[UR16], R24, gsb0 ;  /* 0x01e00000101879f3 */ /* 0x000fe60008003818 */
[----:B------:R-:W-:-:S09]  /*2760*/  WARPGROUP.DEPBAR.LE gsb0, 0x1 ;  /* 0x00008000000079c5 */ /* 0x000fd20000010100 */
[----:B------:R-:W-:Y:S05]  /*2770*/  @!P1 BRA `(.L_x_31) ;  /* 0x0000000400089947 */ /* 0x000fea0003800000 */
[----:B------:R-:W-:Y:S02]  /*2780*/  WARPGROUP.DEPBAR.LE gsb0, 0x0 ;  /* 0x00008000000079c5 */ /* 0x000fe40000010000 */
[----:B------:R-:W-:-:S01]  /*2790*/  FADD R147, R24, R147 ;  /* 0x0000009318937221 */ /* 0x000fc20000000000 */
[----:B------:R-:W-:Y:S01]  /*27a0*/  FADD R148, R25, R148 ;  /* 0x0000009419947221 */ /* 0x000fe20000000000 */
        /* <DEDUP_REMOVED lines=62> */
[----:B------:R-:W-:-:S06]  /*2b90*/  UMOV UR6, URZ ;  /* 0x0000003f00067c82 */ /* 0x000fcc0008000000 */
.L_x_31:
[----:B------:R-:W-:Y:S05]  /*2ba0*/  @!P2 BRA `(.L_x_32) ;  /* 0x000000000004a947 */ /* 0x000fea0003800000 */
[----:B------:R-:W-:Y:S01]  /*2bb0*/  BPT.TRAP 0x1 ;  /* 0x000000040000795c */ /* 0x000fe20000300000 */
.L_x_32:
[----:B01----:R-:W-:Y:S02]  /*2bc0*/  @P0 LEA R20, R19, UR9, 0x3 ;  /* 0x0000000913140c11 */ /* 0x003fe4000f8e18ff */
[----:B------:R-:W-:-:S03]  /*2bd0*/  ISETP.GT.U32.AND P1, PT, R7, 0x1, PT ;  /* 0x000000010700780c */ /* 0x000fc60003f24070 */
[----:B------:R-:W-:-:S05]  /*2be0*/  @P0 VIADD R21, R20, 0x18 ;  /* 0x0000001814150836 */ /* 0x000fca0000000000 */
[----:B------:R-:W-:-:S04]  /*2bf0*/  @P0 PRMT R21, R10, 0x654, R21 ;  /* 0x000006540a150816 */ /* 0x000fc80000000015 */
[----:B------:R0:W-:Y:S01]  /*2c00*/  @P0 SYNCS.ARRIVE.TRANS64.RED.A1T0 RZ, [R21+URZ], RZ ;  /* 0x000000ff15ff09a7 */ /* 0x0001e2000810043f */
[----:B------:R-:W-:Y:S05]  /*2c10*/  @P1 BRA `(.L_x_33) ;  /* 0x0000000000041947 */ /* 0x000fea0003800000 */
[----:B------:R-:W-:Y:S01]  /*2c20*/  BPT.TRAP 0x1 ;  /* 0x000000040000795c */ /* 0x000fe20000300000 */
.L_x_33:
[----:B------:R-:W-:Y:S01]  /*2c30*/  UIADD3 UR20, UR20, 0x1, URZ ;  /* 0x0000000114147890 */ /* 0x000fe2000fffe03f */
[C---:B------:R-:W-:Y:S01]  /*2c40*/  ISETP.GT.AND P2, PT, R18.reuse, 0x1, PT ;  /* 0x000000011200780c */ /* 0x040fe20003f44270 */
[----:B------:R-:W-:Y:S02]  /*2c50*/  VIADD R19, R19, 0x1 ;  /* 0x0000000113137836 */ /* 0x000fe40000000000 */
[----:B------:R-:W-:Y:S01]  /*2c60*/  UISETP.NE.AND UP0, UPT, UR20, 0x3, UPT ;  /* 0x000000031400788c */ /* 0x000fe2000bf05270 */
[----:B------:R-:W-:Y:S02]  /*2c70*/  VIADD R18, R18, 0xffffffff ;  /* 0xffffffff12127836 */ /* 0x000fe40000000000 */
[C---:B------:R-:W-:Y:S01]  /*2c80*/  ISETP.NE.AND P1, PT, R19.reuse, 0x3, PT ;  /* 0x000000031300780c */ /* 0x040fe20003f25270 */
[----:B------:R-:W-:Y:S02]  /*2c90*/  USEL UR8, URZ, 0x1, UP0 ;  /* 0x000000013f087887 */ /* 0x000fe40008000000 */
[----:B------:R-:W-:Y:S01]  /*2ca0*/  USEL UR20, UR20, URZ, UP0 ;  /* 0x0000003f14147287 */ /* 0x000fe20008000000 */
[----:B------:R-:W-:-:S03]  /*2cb0*/  SEL R19, R19, RZ, P1 ;  /* 0x000000ff13137207 */ /* 0x000fc60000800000 */
[----:B------:R-:W-:Y:S01]  /*2cc0*/  LOP3.LUT R151, R151, UR8, RZ, 0x3c, !PT ;  /* 0x0000000897977c12 */ /* 0x000fe2000f8e3cff */
[----:B------:R-:W-:Y:S01]  /*2cd0*/  UMOV UR8, 0x1 ;  /* 0x0000000100087882 */ /* 0x000fe20000000000 */
[----:B------:R-:W-:Y:S06]  /*2ce0*/  @P2 BRA `(.L_x_34) ;  /* 0xfffffff400d82947 */ /* 0x000fec000383ffff */
.L_x_26:
[----:B------:R-:W-:Y:S01]  /*2cf0*/  UISETP.NE.AND UP0, UPT, UR6, URZ, UPT ;  /* 0x0000003f0600728c */ /* 0x000fe2000bf05270 */
[----:B------:R-:W1:Y:S01]  /*2d00*/  LDC R18, c[0x0][0x28c] ;  /* 0x0000a300ff127b82 */ /* 0x000e620000000800 */
[----:B------:R-:W-:Y:S02]  /*2d10*/  IMAD.U32 R19, RZ, RZ, UR23 ;  /* 0x00000017ff137e24 */ /* 0x000fe4000f8e00ff */
[----:B------:R-:W-:-:S06]  /*2d20*/  USEL UR6, URZ, 0x1, !UP0 ;  /* 0x000000013f067887 */ /* 0x000fcc000c000000 */
[----:B------:R-:W-:-:S13]  /*2d30*/  ISETP.NE.AND P1, PT, RZ, UR6, PT ;  /* 0x00000006ff007c0c */ /* 0x000fda000bf25270 */
[----:B------:R-:W-:Y:S05]  /*2d40*/  @!P1 BRA `(.L_x_35) ;  /* 0x0000000400049947 */ /* 0x000fea0003800000 */
[----:B------:R-:W-:Y:S02]  /*2d50*/  WARPGROUP.DEPBAR.LE gsb0, 0x0 ;  /* 0x00008000000079c5 */ /* 0x000fe40000010000 */
[----:B------:R-:W-:Y:S01]  /*2d60*/  FADD R147, R24, R147 ;  /* 0x0000009318937221 */ /* 0x000fe20000000000 */
        /* <DEDUP_REMOVED lines=62> */
[----:B------:R-:W-:-:S07]  /*3150*/  FADD R88, R88, R87 ;  /* 0x0000005758587221 */ /* 0x000fce0000000000 */
.L_x_35:
[----:B-1----:R-:W-:Y:S01]  /*3160*/  ISETP.GE.AND P1, PT, R18, 0x1, PT ;  /* 0x000000011200780c */ /* 0x002fe20003f26270 */
[----:B------:R1:W-:Y:S01]  /*3170*/  SYNCS.ARRIVE.TRANS64.A1T0 RZ, [R19+UR22], RZ ;  /* 0x000000ff13ff79a7 */ /* 0x0003e20008100016 */
[----:B------:R-:W-:-:S11]  /*3180*/  WARPGROUP.DEPBAR.LE gsb0, 0x0 ;  /* 0x00008000000079c5 */ /* 0x000fd60000010000 */
[----:B------:R-:W-:Y:S05]  /*3190*/  @!P1 BRA `(.L_x_36) ;  /* 0x0000000000449947 */ /* 0x000fea0003800000 */
[----:B------:R-:W-:-:S13]  /*31a0*/  ISETP.NE.AND P1, PT, R149, 0x3, PT ;  /* 0x000000039500780c */ /* 0x000fda0003f25270 */
[----:B------:R-:W-:Y:S05]  /*31b0*/  @!P1 BRA `(.L_x_37) ;  /* 0x0000000000049947 */ /* 0x000fea0003800000 */
[----:B------:R-:W-:Y:S01]  /*31c0*/  BPT.TRAP 0x1 ;  /* 0x000000040000795c */ /* 0x000fe20000300000 */
.L_x_37:
[----:B------:R-:W-:Y:S01]  /*31d0*/  VOTEU.ANY UP0, P0 ;  /* 0x00000000003f7886 */ /* 0x000fe20000000100 */
[----:B------:R-:W-:-:S04]  /*31e0*/  ISETP.GT.U32.AND P1, PT, R7, 0x1, PT ;  /* 0x000000010700780c */ /* 0x000fc80003f24070 */
[----:B------:R-:W-:-:S06]  /*31f0*/  @UP0 UIADD3 UR6, UR10, UR5, URZ ;  /* 0x000000050a060290 */ /* 0x000fcc000fffe03f */
[----:B------:R-:W-:Y:S02]  /*3200*/  IMAD.U32 R18, RZ, RZ, UR6 ;  /* 0x00000006ff127e24 */ /* 0x000fe4000f8e00ff */
[----:B0-----:R-:W-:Y:S02]  /*3210*/  IMAD.U32 R21, RZ, RZ, UR6 ;  /* 0x00000006ff157e24 */ /* 0x001fe4000f8e00ff */
[----:B-1----:R-:W-:-:S05]  /*3220*/  @P0 IMAD.WIDE.U32 R18, R18, -0x55555555, RZ ;  /* 0xaaaaaaab12120825 */ /* 0x002fca00078e00ff */
[----:B------:R-:W-:-:S05]  /*3230*/  @P0 SHF.R.U32.HI R18, RZ, 0x1, R19 ;  /* 0x00000001ff120819 */ /* 0x000fca0000011613 */
[----:B------:R-:W-:-:S05]  /*3240*/  @P0 IMAD R18, R18, -0x3, R21 ;  /* 0xfffffffd12120824 */ /* 0x000fca00078e0215 */
[----:B------:R-:W-:-:S05]  /*3250*/  @P0 LEA R18, R18, UR9, 0x3 ;  /* 0x0000000912120c11 */ /* 0x000fca000f8e18ff */
[----:B------:R-:W-:-:S05]  /*3260*/  @P0 VIADD R19, R18, 0x18 ;  /* 0x0000001812130836 */ /* 0x000fca0000000000 */
[----:B------:R-:W-:-:S04]  /*3270*/  @P0 PRMT R19, R10, 0x654, R19 ;  /* 0x000006540a130816 */ /* 0x000fc80000000013 */
[----:B------:R4:W-:Y:S01]  /*3280*/  @P0 SYNCS.ARRIVE.TRANS64.RED.A1T0 RZ, [R19+URZ], RZ ;  /* 0x000000ff13ff09a7 */ /* 0x0009e2000810043f */
[----:B------:R-:W-:Y:S05]  /*3290*/  @P1 BRA `(.L_x_36) ;  /* 0x0000000000041947 */ /* 0x000fea0003800000 */
[----:B------:R-:W-:Y:S01]  /*32a0*/  BPT.TRAP 0x1 ;  /* 0x000000040000795c */ /* 0x000fe20000300000 */
.L_x_36:
[----:B------:R-:W-:Y:S01]  /*32b0*/  SHF.L.U32 R18, R150, 0x1f, RZ ;  /* 0x0000001f96127819 */ /* 0x000fe200000006ff */
[----:B------:R-:W-:Y:S01]  /*32c0*/  UIADD3 UR5, UR21, UR5, URZ ;  /* 0x0000000515057290 */ /* 0x000fe2000fffe03f */
[----:B------:R-:W0:Y:S01]  /*32d0*/  LDC R31, c[0x0][0x288] ;  /* 0x0000a200ff1f7b82 */ /* 0x000e220000000800 */
[----:B------:R-:W-:Y:S01]  /*32e0*/  UISETP.GE.U32.AND UP1, UPT, UR21, 0x3, UPT ;  /* 0x000000031500788c */ /* 0x000fe2000bf26070 */
[----:B------:R-:W-:Y:S01]  /*32f0*/  IMAD.SHL.U32 R26, R14, 0x2, RZ ;  /* 0x000000020e1a7824 */ /* 0x000fe200078e00ff */
[----:B------:R-:W-:Y:S02]  /*3300*/  UISETP.GT.U32.AND UP0, UPT, UR5, 0x2, UPT ;  /* 0x000000020500788c */ /* 0x000fe4000bf04070 */
[----:B------:R-:W-:Y:S02]  /*3310*/  UIMAD.WIDE.U32 UR6, UR5, -0x55555555, URZ ;  /* 0xaaaaaaab050678a5 */ /* 0x000fe4000f8e003f */
[----:B------:R-:W-:Y:S01]  /*3320*/  UISETP.LT.U32.AND UP0, UPT, UR21, 0x3, UP0 ;  /* 0x000000031500788c */ /* 0x000fe20008701070 */
[----:B------:R-:W2:Y:S01]  /*3330*/  SYNCS.PHASECHK.TRANS64.TRYWAIT P1, [UR11+0x8], R18 ;  /* 0x00000812ff0075a7 */ /* 0x000ea2000802014b */
[----:B------:R-:W-:Y:S01]  /*3340*/  USHF.R.U32.HI UR6, URZ, 0x1, UR7 ;  /* 0x000000013f067899 */ /* 0x000fe20008011607 */
[----:B------:R-:W-:Y:S01]  /*3350*/  SHF.R.S32.HI R27, RZ, 0x1f, R26 ;  /* 0x0000001fff1b7819 */ /* 0x000fe2000001141a */
[----:B------:R-:W-:-:S02]  /*3360*/  USEL UR8, URZ, 0x1, !UP0 ;  /* 0x000000013f087887 */ /* 0x000fc4000c000000 */
[----:B------:R-:W-:Y:S02]  /*3370*/  UIMAD UR5, UR6, -0x3, UR5 ;  /* 0xfffffffd060578a4 */ /* 0x000fe4000f8e0205 */
[----:B------:R-:W-:-:S04]  /*3380*/  ULOP3.LUT UR4, UR4, UR8, URZ, 0x3c, !UPT ;  /* 0x0000000804047292 */ /* 0x000fc8000f8e3c3f */
[----:B------:R-:W-:Y:S01]  /*3390*/  @UP1 ULOP3.LUT UR4, UR4, 0x1, UR6, 0x78, !UPT ;  /* 0x0000000104041892 */ /* 0x000fe2000f8e7806 */
[----:B0-2---:R-:W-:Y:S11]  /*33a0*/  @!P1 BRA `(.L_x_38) ;  /* 0x0000005c00b09947 */ /* 0x005ff60003800000 */
.L_x_195:
[----:B------:R-:W-:Y:S01]  /*33b0*/  IMAD.SHL.U32 R33, R5, 0x80, RZ ;  /* 0x0000008005217824 */ /* 0x000fe200078e00ff */
[----:B------:R-:W-:Y:S01]  /*33c0*/  ULDC UR8, c[0x0][0x284] ;  /* 0x0000a10000087ab9 */ /* 0x000fe20000000800 */
[----:B------:R-:W-:Y:S01]  /*33d0*/  IMAD.SHL.U32 R5, R6, 0x40, RZ ;  /* 0x0000004006057824 */ /* 0x000fe200078e00ff */
[----:B------:R-:W-:Y:S01]  /*33e0*/  SHF.R.S32.HI R32, RZ, 0x1f, R4 ;  /* 0x0000001fff207819 */ /* 0x000fe20000011404 */
[----:B------:R-:W-:Y:S01]  /*33f0*/  ULDC.64 UR6, c[0x0][0x5d0] ;  /* 0x0001740000067ab9 */ /* 0x000fe20000000a00 */
[----:B------:R-:W-:Y:S01]  /*3400*/  SHF.R.S32.HI R30, RZ, 0x1f, R33 ;  /* 0x0000001fff1e7819 */ /* 0x000fe20000011421 */
[----:B01--4-:R-:W-:Y:S01]  /*3410*/  IMAD.WIDE.U32 R18, R4, UR6, R26 ;  /* 0x0000000604127c25 */ /* 0x013fe2000f8e001a */
[----:B------:R-:W-:-:S03]  /*3420*/  ISETP.GE.AND P1, PT, R5, UR8, PT ;  /* 0x0000000805007c0c */ /* 0x000fc6000bf26270 */
[----:B------:R-:W-:Y:S01]  /*3430*/  IMAD R21, R32, UR6, RZ ;  /* 0x0000000620157c24 */ /* 0x000fe2000f8e02ff */
[C---:B------:R-:W-:Y:S02]  /*3440*/  ISETP.GE.OR P1, PT, R33.reuse, R31, P1 ;  /* 0x0000001f2100720c */ /* 0x040fe40000f26670 */
[----:B------:R-:W-:Y:S01]  /*3450*/  IADD3 R18, P2, R33, R18, RZ ;  /* 0x0000001221127210 */ /* 0x000fe20007f5e0ff */
[----:B------:R-:W-:-:S05]  /*3460*/  IMAD R21, R4, UR7, R21 ;  /* 0x0000000704157c24 */ /* 0x000fca000f8e0215 */
[----:B------:R-:W-:-:S05]  /*3470*/  IADD3.X R19, R30, R19, R21, P2, !PT ;  /* 0x000000131e137210 */ /* 0x000fca00017fe415 */
[----:B------:R-:W-:Y:S05]  /*3480*/  @P1 BRA `(.L_x_39) ;  /* 0x0000004400b81947 */ /* 0x000fea0003800000 */
[----:B------:R-:W0:Y:S01]  /*3490*/  LDC.64 R28, c[0x0][0x5c8] ;  /* 0x00017200ff1c7b82 */ /* 0x000e220000000a00 */
[----:B------:R-:W-:Y:S01]  /*34a0*/  IMAD.WIDE R24, R6, 0x40, R12 ;  /* 0x0000004006187825 */ /* 0x000fe200078e020c */
[----:B------:R-:W-:Y:S01]  /*34b0*/  ULDC.64 UR6, c[0x0][0x5c0] ;  /* 0x0001700000067ab9 */ /* 0x000fe20000000a00 */
[----:B------:R-:W-:Y:S02]  /*34c0*/  BSSY B0, `(.L_x_39) ;  /* 0x000046a000007945 */ /* 0x000fe40003800000 */
[-C--:B0-----:R-:W-:Y:S02]  /*34d0*/  IMAD R6, R25, R28.reuse, RZ ;  /* 0x0000001c19067224 */ /* 0x081fe400078e02ff */
[----:B------:R-:W-:-:S04]  /*34e0*/  IMAD.WIDE.U32 R18, R24, R28, R18 ;  /* 0x0000001c18127225 */ /* 0x000fc800078e0012 */
[----:B------:R-:W-:Y:S01]  /*34f0*/  IMAD R21, R24, R29, R6 ;  /* 0x0000001d18157224 */ /* 0x000fe200078e0206 */
[----:B------:R-:W-:Y:S02]  /*3500*/  LEA R6, P1, R28, R18, 0x3 ;  /* 0x000000121c067211 */ /* 0x000fe400078218ff */
[----:B------:R-:W-:Y:S01]  /*3510*/  IADD3 R20, P2, R18, UR6, RZ ;  /* 0x0000000612147c10 */ /* 0x000fe2000ff5e0ff */
[----:B------:R-:W-:Y:S01]  /*3520*/  IMAD.IADD R21, R19, 0x1, R21 ;  /* 0x0000000113157824 */ /* 0x000fe200078e0215 */
[----:B------:R-:W-:Y:S01]  /*3530*/  IADD3 R18, P4, R6, UR6, RZ ;  /* 0x0000000606127c10 */ /* 0x000fe2000ff9e0ff */
[----:B------:R-:W-:Y:S02]  /*3540*/  IMAD R6, R14, -0x2, R31 ;  /* 0xfffffffe0e067824 */ /* 0x000fe400078e021f */
[----:B------:R-:W-:Y:S01]  /*3550*/  IMAD.IADD R31, R16, 0x1, -R5 ;  /* 0x00000001101f7824 */ /* 0x000fe200078e0a05 */
[----:B------:R-:W-:Y:S01]  /*3560*/  LEA.HI.X R19, R28, R21, R29, 0x3, P1 ;  /* 0x000000151c137211 */ /* 0x000fe200008f1c1d */
[----:B------:R-:W-:Y:S01]  /*3570*/  IMAD.IADD R6, R6, 0x1, -R33 ;  /* 0x0000000106067824 */ /* 0x000fe200078e0a21 */
[----:B---3-5:R-:W-:-:S02]  /*3580*/  FSETP.NEU.AND P1, PT, R15, RZ, PT ;  /* 0x000000ff0f00720b */ /* 0x028fc40003f2d000 */
[----:B------:R-:W-:Y:S02]  /*3590*/  IADD3.X R21, R21, UR7, RZ, P2, !PT ;  /* 0x0000000715157c10 */ /* 0x000fe400097fe4ff */
[----:B------:R-:W-:-:S09]  /*35a0*/  IADD3.X R19, R19, UR7, RZ, P4, !PT ;  /* 0x0000000713137c10 */ /* 0x000fd2000a7fe4ff */
[----:B------:R-:W-:Y:S05]  /*35b0*/  @!P1 BRA `(.L_x_40) ;  /* 0x0000003400609947 */ /* 0x000fea0003800000 */
[----:B------:R-:W-:Y:S01]  /*35c0*/  ULDC.64 UR6, c[0x0][0x5b8] ;  /* 0x00016e0000067ab9 */ /* 0x000fe20000000a00 */
[----:B------:R-:W-:Y:S01]  /*35d0*/  ULDC.64 UR16, c[0x0][0x5a8] ;  /* 0x00016a0000107ab9 */ /* 0x000fe20000000a00 */
[----:B------:R-:W-:Y:S01]  /*35e0*/  IMAD.WIDE.U32 R26, R4, UR6, R26 ;  /* 0x00000006041a7c25 */ /* 0x000fe2000f8e001a */
[----:B------:R-:W-:Y:S01]  /*35f0*/  BSSY B1, `(.L_x_41) ;  /* 0x0000010000017945 */ /* 0x000fe20003800000 */
[----:B------:R-:W-:Y:S02]  /*3600*/  PRMT R28, RZ, 0x7610, R28 ;  /* 0x00007610ff1c7816 */ /* 0x000fe4000000001c */
[----:B------:R-:W-:Y:S01]  /*3610*/  IMAD R5, R32, UR6, RZ ;  /* 0x0000000620057c24 */ /* 0x000fe2000f8e02ff */
[----:B------:R-:W-:-:S03]  /*3620*/  IADD3 R26, P1, R33, R26, RZ ;  /* 0x0000001a211a7210 */ /* 0x000fc60007f3e0ff */
[----:B------:R-:W-:Y:S01]  /*3630*/  IMAD R5, R4, UR7, R5 ;  /* 0x0000000704057c24 */ /* 0x000fe2000f8e0205 */
[----:B------:R-:W-:Y:S02]  /*3640*/  ULDC.64 UR6, c[0x0][0x5b0] ;  /* 0x00016c0000067ab9 */ /* 0x000fe40000000a00 */
[----:B------:R-:W-:Y:S02]  /*3650*/  IMAD R29, R25, UR6, RZ ;  /* 0x00000006191d7c24 */ /* 0x000fe4000f8e02ff */
[----:B------:R-:W-:Y:S02]  /*3660*/  IADD3.X R27, R30, R27, R5, P1, !PT ;  /* 0x0000001b1e1b7210 */ /* 0x000fe40000ffe405 */
[----:B------:R-:W-:Y:S01]  /*3670*/  ISETP.GE.AND P1, PT, R31, 0x1, PT ;  /* 0x000000011f00780c */ /* 0x000fe20003f26270 */
[C---:B------:R-:W-:Y:S02]  /*3680*/  IMAD R29, R24.reuse, UR7, R29 ;  /* 0x00000007181d7c24 */ /* 0x040fe4000f8e021d */
[----:B------:R-:W-:Y:S01]  /*3690*/  IMAD.WIDE.U32 R4, R24, UR6, R26 ;  /* 0x0000000618047c25 */ /* 0x000fe2000f8e001a */
[----:B------:R-:W-:-:S02]  /*36a0*/  ISETP.LT.OR P5, PT, R6, 0x1, !P1 ;  /* 0x000000010600780c */ /* 0x000fc40004fa1670 */
[----:B------:R-:W-:-:S04]  /*36b0*/  IADD3 R4, P2, R4, UR16, RZ ;  /* 0x0000001004047c10 */ /* 0x000fc8000ff5e0ff */
[----:B------:R-:W-:-:S07]  /*36c0*/  IADD3.X R5, R5, UR17, R29, P2, !PT ;  /* 0x0000001105057c10 */ /* 0x000fce00097fe41d */
[----:B------:R-:W-:Y:S05]  /*36d0*/  @P5 BRA `(.L_x_42) ;  /* 0x0000000000045947 */ /* 0x000fea0003800000 */
[----:B------:R0:W5:Y:S02]  /*36e0*/  LDG.E.U8 R28, desc[UR14][R4.64] ;  /* 0x0000000e041c7981 */ /* 0x000164000c1e1100 */
.L_x_42:
[----:B------:R-:W-:Y:S05]  /*36f0*/  BSYNC B1 ;  /* 0x0000000000017941 */ /* 0x000fea0003800000 */
.L_x_41:
[----:B-----5:R-:W-:Y:S01]  /*3700*/  LOP3.LUT R28, R28, 0xff, RZ, 0xc0, !PT ;  /* 0x000000ff1c1c7812 */ /* 0x020fe200078ec0ff */
[----:B------:R-:W-:Y:S01]  /*3710*/  BSSY B1, `(.L_x_43) ;  /* 0x000000b000017945 */ /* 0x000fe20003800000 */
[----:B------:R-:W-:Y:S02]  /*3720*/  ISETP.LT.OR P4, PT, R6, 0x2, !P1 ;  /* 0x000000020600780c */ /* 0x000fe40004f81670 */
[----:B------:R-:W-:-:S05]  /*3730*/  F2FP.F16.E5M2.UNPACK_B R28, R28 ;  /* 0x0000001cff1c723e */ /* 0x000fca00020004ff */
[----:B------:R-:W-:-:S05]  /*3740*/  HADD2.F32 R28, -RZ, R28.H0_H0 ;  /* 0x2000001cff1c7230 */ /* 0x000fca0000004100 */
[----:B------:R-:W-:-:S04]  /*3750*/  FMUL R28, R28, R15 ;  /* 0x0000000f1c1c7220 */ /* 0x000fc80000400000 */
[----:B------:R-:W-:-:S05]  /*3760*/  FFMA R28, R147, R11, R28 ;  /* 0x0000000b931c7223 */ /* 0x000fca000000001c */
[----:B------:R-:W-:Y:S02]  /*3770*/  F2FP.SATFINITE.E5M2.F32.PACK_AB_MERGE_C R29, RZ, R28, RZ ;  /* 0x0000001cff1d723e */ /* 0x000fe400048060ff */
[----:B------:R-:W-:-:S03]  /*3780*/  PRMT R28, RZ, 0x7610, R28 ;  /* 0x00007610ff1c7816 */ /* 0x000fc6000000001c */
[----:B------:R1:W-:Y:S01]  /*3790*/  @!P5 STG.E.U8 desc[UR14][R20.64], R29 ;  /* 0x0000001d1400d986 */ /* 0x0003e2000c10110e */
[----:B------:R-:W-:Y:S05]  /*37a0*/  @P4 BRA `(.L_x_44) ;  /* 0x0000000000044947 */ /* 0x000fea0003800000 */
[----:B------:R2:W5:Y:S02]  /*37b0*/  LDG.E.U8 R28, desc[UR14][R4.64+0x1] ;  /* 0x0000010e041c7981 */ /* 0x000564000c1e1100 */
.L_x_44:
[----:B------:R-:W-:Y:S05]  /*37c0*/  BSYNC B1 ;  /* 0x0000000000017941 */ /* 0x000fea0003800000 */
.L_x_43:
[----:B-----5:R-:W-:Y:S01]  /*37d0*/  LOP3.LUT R28, R28, 0xff, RZ, 0xc0, !PT ;  /* 0x000000ff1c1c7812 */ /* 0x020fe200078ec0ff */
[----:B------:R-:W-:Y:S01]  /*37e0*/  BSSY B1, `(.L_x_45) ;  /* 0x0000013000017945 */ /* 0x000fe20003800000 */
[----:B-1----:R-:W-:Y:S02]  /*37f0*/  IADD3 R29, P2, R24, 0x8, RZ ;  /* 0x00000008181d7810 */ /* 0x002fe40007f5e0ff */
[----:B------:R-:W-:-:S03]  /*3800*/  F2FP.F16.E5M2.UNPACK_B R28, R28 ;  /* 0x0000001cff1c723e */ /* 0x000fc600020004ff */
[----:B------:R-:W-:Y:S01]  /*3810*/  IMAD.X R24, RZ, RZ, R25, P2 ;  /* 0x000000ffff187224 */ /* 0x000fe200010e0619 */
[----:B------:R-:W-:Y:S01]  /*3820*/  ISETP.GE.AND P2, PT, R31, 0x9, PT ;  /* 0x000000091f00780c */ /* 0x000fe20003f46270 */
[----:B------:R-:W-:Y:S02]  /*3830*/  HADD2.F32 R28, -RZ, R28.H0_H0 ;  /* 0x2000001cff1c7230 */ /* 0x000fe40000004100 */
[----:B------:R-:W-:Y:S01]  /*3840*/  IMAD R24, R24, UR6, RZ ;  /* 0x0000000618187c24 */ /* 0x000fe2000f8e02ff */
[----:B------:R-:W-:Y:S01]  /*3850*/  ISETP.LT.OR P5, PT, R6, 0x1, !P2 ;  /* 0x000000010600780c */ /* 0x000fe200057a1670 */
[----:B------:R-:W-:-:S04]  /*3860*/  IMAD.WIDE.U32 R26, R29, UR6, R26 ;  /* 0x000000061d1a7c25 */ /* 0x000fc8000f8e001a */
[----:B------:R-:W-:Y:S01]  /*3870*/  FMUL R25, R28, R15 ;  /* 0x0000000f1c197220 */ /* 0x000fe20000400000 */
[----:B------:R-:W-:-:S03]  /*3880*/  IMAD R29, R29, UR7, R24 ;  /* 0x000000071d1d7c24 */ /* 0x000fc6000f8e0218 */
[----:B------:R-:W-:Y:S01]  /*3890*/  FFMA R25, R148, R11, R25 ;  /* 0x0000000b94197223 */ /* 0x000fe20000000019 */
[----:B------:R-:W-:Y:S02]  /*38a0*/  IADD3 R24, P6, R26, UR16, RZ ;  /* 0x000000101a187c10 */ /* 0x000fe4000ffde0ff */
[----:B------:R-:W-:Y:S02]  /*38b0*/  PRMT R26, RZ, 0x7610, R26 ;  /* 0x00007610ff1a7816 */ /* 0x000fe4000000001a */
[----:B------:R-:W-:Y:S02]  /*38c0*/  F2FP.SATFINITE.E5M2.F32.PACK_AB_MERGE_C R31, RZ, R25, RZ ;  /* 0x00000019ff1f723e */ /* 0x000fe400048060ff */
[----:B------:R-:W-:-:S03]  /*38d0*/  IADD3.X R25, R27, UR17, R29, P6, !PT ;  /* 0x000000111b197c10 */ /* 0x000fc6000b7fe41d */
[----:B------:R1:W-:Y:S01]  /*38e0*/  @!P4 STG.E.U8 desc[UR14][R20.64+0x1], R31 ;  /* 0x0000011f1400c986 */ /* 0x0003e2000c10110e */
[----:B------:R-:W-:Y:S05]  /*38f0*/  @P5 BRA `(.L_x_46) ;  /* 0x0000000000045947 */ /* 0x000fea0003800000 */
[----:B------:R3:W5:Y:S02]  /*3900*/  LDG.E.U8 R26, desc[UR14][R24.64] ;  /* 0x0000000e181a7981 */ /* 0x000764000c1e1100 */
.L_x_46:
[----:B------:R-:W-:Y:S05]  /*3910*/  BSYNC B1 ;  /* 0x0000000000017941 */ /* 0x000fea0003800000 */
.L_x_45:
        /* <DEDUP_REMOVED lines=12> */
.L_x_48:
[----:B------:R-:W-:Y:S05]  /*39e0*/  BSYNC B1 ;  /* 0x0000000000017941 */ /* 0x000fea0003800000 */
.L_x_47:
[----:B-----5:R-:W-:Y:S01]  /*39f0*/  LOP3.LUT R26, R26, 0xff, RZ, 0xc0, !PT ;  /* 0x000000ff1a1a7812 */ /* 0x020fe200078ec0ff */
[----:B------:R-:W-:Y:S01]  /*3a00*/  BSSY B1, `(.L_x_49) ;  /* 0x000000b000017945 */ /* 0x000fe20003800000 */
[----:B------:R-:W-:Y:S02]  /*3a10*/  ISETP.LT.OR P5, PT, R6, 0x9, !P1 ;  /* 0x000000090600780c */ /* 0x000fe40004fa1670 */
[----:B------:R-:W-:-:S05]  /*3a20*/  F2FP.F16.E5M2.UNPACK_B R26, R26 ;  /* 0x0000001aff1a723e */ /* 0x000fca00020004ff */
[----:B------:R-:W-:-:S05]  /*3a30*/  HADD2.F32 R26, -RZ, R26.H0_H0 ;  /* 0x2000001aff1a7230 */ /* 0x000fca0000004100 */
[----:B----4-:R-:W-:Y:S01]  /*3a40*/  FMUL R27, R26, R15 ;  /* 0x0000000f1a1b7220 */ /* 0x010fe20000400000 */
[----:B------:R-:W-:-:S03]  /*3a50*/  PRMT R26, RZ, 0x7610, R26 ;  /* 0x00007610ff1a7816 */ /* 0x000fc6000000001a */
[----:B------:R-:W-:-:S05]  /*3a60*/  FFMA R27, R146, R11, R27 ;  /* 0x0000000b921b7223 */ /* 0x000fca000000001b */
[----:B------:R-:W-:-:S05]  /*3a70*/  F2FP.SATFINITE.E5M2.F32.PACK_AB_MERGE_C R27, RZ, R27, RZ ;  /* 0x0000001bff1b723e */ /* 0x000fca00048060ff */
[----:B------:R4:W-:Y:S01]  /*3a80*/  @!P4 STG.E.U8 desc[UR14][R18.64+0x1], R27 ;  /* 0x0000011b1200c986 */ /* 0x0009e2000c10110e */
[----:B------:R-:W-:Y:S05]  /*3a90*/  @P5 BRA `(.L_x_50) ;  /* 0x0000000000045947 */ /* 0x000fea0003800000 */
[----:B------:R0:W5:Y:S02]  /*3aa0*/  LDG.E.U8 R26, desc[UR14][R4.64+0x8] ;  /* 0x0000080e041a7981 */ /* 0x000164000c1e1100 */
.L_x_50:
[----:B------:R-:W-:Y:S05]  /*3ab0*/  BSYNC B1 ;  /* 0x0000000000017941 */ /* 0x000fea0003800000 */
.L_x_49:
[----:B-----5:R-:W-:Y:S01]  /*3ac0*/  LOP3.LUT R26, R26, 0xff, RZ, 0xc0, !PT ;  /* 0x000000ff1a1a7812 */ /* 0x020fe200078ec0ff */
[----:B------:R-:W-:Y:S01]  /*3ad0*/  BSSY B1, `(.L_x_51) ;  /* 0x000000b000017945 */ /* 0x000fe20003800000 */
[----:B------:R-:W-:Y:S02]  /*3ae0*/  ISETP.LT.OR P4, PT, R6, 0xa, !P1 ;  /* 0x0000000a0600780c */ /* 0x000fe40004f81670 */
[----:B------:R-:W-:-:S05]  /*3af0*/  F2FP.F16.E5M2.UNPACK_B R26, R26 ;  /* 0x0000001aff1a723e */ /* 0x000fca00020004ff */
[----:B------:R-:W-:-:S05]  /*3b00*/  HADD2.F32 R26, -RZ, R26.H0_H0 ;  /* 0x2000001aff1a7230 */ /* 0x000fca0000004100 */
[----:B------:R-:W-:-:S04]  /*3b10*/  FMUL R26, R26, R15 ;  /* 0x0000000f1a1a7220 */ /* 0x000fc80000400000 */
[----:B------:R-:W-:-:S05]  /*3b20*/  FFMA R26, R143, R11, R26 ;  /* 0x0000000b8f1a7223 */ /* 0x000fca000000001a */
[----:B----4-:R-:W-:Y:S02]  /*3b30*/  F2FP.SATFINITE.E5M2.F32.PACK_AB_MERGE_C R27, RZ, R26, RZ ;  /* 0x0000001aff1b723e */ /* 0x010fe400048060ff */
[----:B------:R-:W-:-:S03]  /*3b40*/  PRMT R26, RZ, 0x7610, R26 ;  /* 0x00007610ff1a7816 */ /* 0x000fc6000000001a */
[----:B------:R4:W-:Y:S01]  /*3b50*/  @!P5 STG.E.U8 desc[UR14][R20.64+0x8], R27 ;  /* 0x0000081b1400d986 */ /* 0x0009e2000c10110e */
[----:B------:R-:W-:Y:S05]  /*3b60*/  @P4 BRA `(.L_x_52) ;  /* 0x0000000000044947 */ /* 0x000fea0003800000 */
[----:B------:R0:W5:Y:S02]  /*3b70*/  LDG.E.U8 R26, desc[UR14][R4.64+0x9] ;  /* 0x0000090e041a7981 */ /* 0x000164000c1e1100 */
.L_x_52:
[----:B------:R-:W-:Y:S05]  /*3b80*/  BSYNC B1 ;  /* 0x0000000000017941 */ /* 0x000fea0003800000 */
.L_x_51:
        /* <DEDUP_REMOVED lines=12> */
.L_x_54:
[----:B------:R-:W-:Y:S05]  /*3c50*/  BSYNC B1 ;  /* 0x0000000000017941 */ /* 0x000fea0003800000 */
.L_x_53:
        /* <DEDUP_REMOVED lines=12> */
.L_x_56:
[----:B------:R-:W-:Y:S05]  /*3d20*/  BSYNC B1 ;  /* 0x0000000000017941 */ /* 0x000fea0003800000 */
.L_x_55:
        /* <DEDUP_REMOVED lines=12> */
.L_x_58:
[----:B------:R-:W-:Y:S05]  /*3df0*/  BSYNC B1 ;  /* 0x0000000000017941 */ /* 0x000fea0003800000 */
.L_x_57:
        /* <DEDUP_REMOVED lines=12> */
.L_x_60:
[----:B------:R-:W-:Y:S05]  /*3ec0*/  BSYNC B1 ;  /* 0x0000000000017941 */ /* 0x000fea0003800000 */
.L_x_59:
        /* <DEDUP_REMOVED lines=12> */
.L_x_62:
[----:B------:R-:W-:Y:S05]  /*3f90*/  BSYNC B1 ;  /* 0x0000000000017941 */ /* 0x000fea0003800000 */
.L_x_61:
        /* <DEDUP_REMOVED lines=12> */
.L_x_64:
[----:B------:R-:W-:Y:S05]  /*4060*/  BSYNC B1 ;  /* 0x0000000000017941 */ /* 0x000fea0003800000 */
.L_x_63:
        /* <DEDUP_REMOVED lines=12> */
.L_x_66:
[----:B------:R-:W-:Y:S05]  /*4130*/  BSYNC B1 ;  /* 0x0000000000017941 */ /* 0x000fea0003800000 */
.L_x_65:
        /* <DEDUP_REMOVED lines=12> */
.L_x_68:
[----:B------:R-:W-:Y:S05]  /*4200*/  BSYNC B1 ;  /* 0x0000000000017941 */ /* 0x000fea0003800000 */
.L_x_67:
        /* <DEDUP_REMOVED lines=12> */
.L_x_70:
[----:B------:R-:W-:Y:S05]  /*42d0*/  BSYNC B1 ;  /* 0x0000000000017941 */ /* 0x000fea0003800000 */
.L_x_69:
        /* <DEDUP_REMOVED lines=12> */
.L_x_72:
[----:B------:R-:W-:Y:S05]  /*43a0*/  BSYNC B1 ;  /* 0x0000000000017941 */ /* 0x000fea0003800000 */
.L_x_71:
        /* <DEDUP_REMOVED lines=12> */
.L_x_74:
[----:B------:R-:W-:Y:S05]  /*4470*/  BSYNC B1 ;  /* 0x0000000000017941 */ /* 0x000fea0003800000 */
.L_x_73:
        /* <DEDUP_REMOVED lines=12> */
.L_x_76:
[----:B------:R-:W-:Y:S05]  /*4540*/  BSYNC B1 ;  /* 0x0000000000017941 */ /* 0x000fea0003800000 */
.L_x_75:
        /* <DEDUP_REMOVED lines=12> */
.L_x_78:
[----:B------:R-:W-:Y:S05]  /*4610*/  BSYNC B1 ;  /* 0x0000000000017941 */ /* 0x000fea0003800000 */
.L_x_77:
        /* <DEDUP_REMOVED lines=12> */
.L_x_80:
[----:B------:R-:W-:Y:S05]  /*46e0*/  BSYNC B1 ;  /* 0x0000000000017941 */ /* 0x000fea0003800000 */
.L_x_79:
        /* <DEDUP_REMOVED lines=12> */
.L_x_82:
[----:B------:R-:W-:Y:S05]  /*47b0*/  BSYNC B1 ;  /* 0x0000000000017941 */ /* 0x000fea0003800000 */
.L_x_81:
        /* <DEDUP_REMOVED lines=12> */
.L_x_84:
[----:B------:R-:W-:Y:S05]  /*4880*/  BSYNC B1 ;  /* 0x0000000000017941 */ /* 0x000fea0003800000 */
.L_x_83:
        /* <DEDUP_REMOVED lines=12> */
.L_x_86:
[----:B------:R-:W-:Y:S05]  /*4950*/  BSYNC B1 ;  /* 0x0000000000017941 */ /* 0x000fea0003800000 */
.L_x_85:
        /* <DEDUP_REMOVED lines=12> */
.L_x_88:
[----:B------:R-:W-:Y:S05]  /*4a20*/  BSYNC B1 ;  /* 0x0000000000017941 */ /* 0x000fea0003800000 */
.L_x_87:
        /* <DEDUP_REMOVED lines=12> */
.L_x_90:
[----:B------:R-:W-:Y:S05]  /*4af0*/  BSYNC B1 ;  /* 0x0000000000017941 */ /* 0x000fea0003800000 */
.L_x_89:
        /* <DEDUP_REMOVED lines=12> */
.L_x_92:
[----:B------:R-:W-:Y:S05]  /*4bc0*/  BSYNC B1 ;  /* 0x0000000000017941 */ /* 0x000fea0003800000 */
.L_x_91:
        /* <DEDUP_REMOVED lines=12> */
.L_x_94:
[----:B------:R-:W-:Y:S05]  /*4c90*/  BSYNC B1 ;  /* 0x0000000000017941 */ /* 0x000fea0003800000 */
.L_x_93:
        /* <DEDUP_REMOVED lines=12> */
.L_x_96:
[----:B------:R-:W-:Y:S05]  /*4d60*/  BSYNC B1 ;  /* 0x0000000000017941 */ /* 0x000fea0003800000 */
.L_x_95:
        /* <DEDUP_REMOVED lines=12> */
.L_x_98:
[----:B------:R-:W-:Y:S05]  /*4e30*/  BSYNC B1 ;  /* 0x0000000000017941 */ /* 0x000fea0003800000 */
.L_x_97:
        /* <DEDUP_REMOVED lines=12> */
.L_x_100:
[----:B------:R-:W-:Y:S05]  /*4f00*/  BSYNC B1 ;  /* 0x0000000000017941 */ /* 0x000fea0003800000 */
.L_x_99:
        /* <DEDUP_REMOVED lines=12> */
.L_x_102:
[----:B------:R-:W-:Y:S05]  /*4fd0*/  BSYNC B1 ;  /* 0x0000000000017941 */ /* 0x000fea0003800000 */
.L_x_101:
        /* <DEDUP_REMOVED lines=12> */
.L_x_104:
[----:B------:R-:W-:Y:S05]  /*50a0*/  BSYNC B1 ;  /* 0x0000000000017941 */ /* 0x000fea0003800000 */
.L_x_103:
        /* <DEDUP_REMOVED lines=12> */
.L_x_106:
[----:B------:R-:W-:Y:S05]  /*5170*/  BSYNC B1 ;  /* 0x0000000000017941 */ /* 0x000fea0003800000 */
.L_x_105:
        /* <DEDUP_REMOVED lines=12> */
.L_x_108:
[----:B------:R-:W-:Y:S05]  /*5240*/  BSYNC B1 ;  /* 0x0000000000017941 */ /* 0x000fea0003800000 */
.L_x_107:
        /* <DEDUP_REMOVED lines=12> */
.L_x_110:
[----:B------:R-:W-:Y:S05]  /*5310*/  BSYNC B1 ;  /* 0x0000000000017941 */ /* 0x000fea0003800000 */
.L_x_109:
        /* <DEDUP_REMOVED lines=12> */
.L_x_112:
[----:B------:R-:W-:Y:S05]  /*53e0*/  BSYNC B1 ;  /* 0x0000000000017941 */ /* 0x000fea0003800000 */
.L_x_111:
        /* <DEDUP_REMOVED lines=12> */
.L_x_114:
[----:B------:R-:W-:Y:S05]  /*54b0*/  BSYNC B1 ;  /* 0x0000000000017941 */ /* 0x000fea0003800000 */
.L_x_113:
        /* <DEDUP_REMOVED lines=12> */
.L_x_116:
[----:B------:R-:W-:Y:S05]  /*5580*/  BSYNC B1 ;  /* 0x0000000000017941 */ /* 0x000fea0003800000 */
.L_x_115:
        /* <DEDUP_REMOVED lines=12> */
.L_x_118:
[----:B------:R-:W-:Y:S05]  /*5650*/  BSYNC B1 ;  /* 0x0000000000017941 */ /* 0x000fea0003800000 */
.L_x_117:
        /* <DEDUP_REMOVED lines=12> */
.L_x_120:
[----:B------:R-:W-:Y:S05]  /*5720*/  BSYNC B1 ;  /* 0x0000000000017941 */ /* 0x000fea0003800000 */
.L_x_119:
        /* <DEDUP_REMOVED lines=12> */
.L_x_122:
[----:B------:R-:W-:Y:S05]  /*57f0*/  BSYNC B1 ;  /* 0x0000000000017941 */ /* 0x000fea0003800000 */
.L_x_121:
        /* <DEDUP_REMOVED lines=12> */
.L_x_124:
[----:B------:R-:W-:Y:S05]  /*58c0*/  BSYNC B1 ;  /* 0x0000000000017941 */ /* 0x000fea0003800000 */
.L_x_123:
        /* <DEDUP_REMOVED lines=12> */
.L_x_126:
[----:B------:R-:W-:Y:S05]  /*5990*/  BSYNC B1 ;  /* 0x0000000000017941 */ /* 0x000fea0003800000 */
.L_x_125:
        /* <DEDUP_REMOVED lines=12> */
.L_x_128:
[----:B------:R-:W-:Y:S05]  /*5a60*/  BSYNC B1 ;  /* 0x0000000000017941 */ /* 0x000fea0003800000 */
.L_x_127:
        /* <DEDUP_REMOVED lines=12> */
.L_x_130:
[----:B------:R-:W-:Y:S05]  /*5b30*/  BSYNC B1 ;  /* 0x0000000000017941 */ /* 0x000fea0003800000 */
.L_x_129:
        /* <DEDUP_REMOVED lines=12> */
.L_x_132:
[----:B------:R-:W-:Y:S05]  /*5c00*/  BSYNC B1 ;  /* 0x0000000000017941 */ /* 0x000fea0003800000 */
.L_x_131:
        /* <DEDUP_REMOVED lines=12> */
.L_x_134:
[----:B------:R-:W-:Y:S05]  /*5cd0*/  BSYNC B1 ;  /* 0x0000000000017941 */ /* 0x000fea0003800000 */
.L_x_133:
        /* <DEDUP_REMOVED lines=12> */
.L_x_136:
[----:B------:R-:W-:Y:S05]  /*5da0*/  BSYNC B1 ;  /* 0x0000000000017941 */ /* 0x000fea0003800000 */
.L_x_135:
        /* <DEDUP_REMOVED lines=12> */
.L_x_138:
[----:B------:R-:W-:Y:S05]  /*5e70*/  BSYNC B1 ;  /* 0x0000000000017941 */ /* 0x000fea0003800000 */
.L_x_137:
        /* <DEDUP_REMOVED lines=12> */
.L_x_140:
[----:B------:R-:W-:Y:S05]  /*5f40*/  BSYNC B1 ;  /* 0x0000000000017941 */ /* 0x000fea0003800000 */
.L_x_139:
        /* <DEDUP_REMOVED lines=12> */
.L_x_142:
[----:B------:R-:W-:Y:S05]  /*6010*/  BSYNC B1 ;  /* 0x0000000000017941 */ /* 0x000fea0003800000 */
.L_x_141:
        /* <DEDUP_REMOVED lines=12> */
.L_x_144:
[----:B------:R-:W-:Y:S05]  /*60e0*/  BSYNC B1 ;  /* 0x0000000000017941 */ /* 0x000fea0003800000 */
.L_x_143:
        /* <DEDUP_REMOVED lines=12> */
.L_x_146:
[----:B------:R-:W-:Y:S05]  /*61b0*/  BSYNC B1 ;  /* 0x0000000000017941 */ /* 0x000fea0003800000 */
.L_x_145:
        /* <DEDUP_REMOVED lines=12> */
.L_x_148:
[----:B------:R-:W-:Y:S05]  /*6280*/  BSYNC B1 ;  /* 0x0000000000017941 */ /* 0x000fea0003800000 */
.L_x_147:
        /* <DEDUP_REMOVED lines=12> */
.L_x_150:
[----:B------:R-:W-:Y:S05]  /*6350*/  BSYNC B1 ;  /* 0x0000000000017941 */ /* 0x000fea0003800000 */
.L_x_149:
        /* <DEDUP_REMOVED lines=12> */
.L_x_152:
[----:B------:R-:W-:Y:S05]  /*6420*/  BSYNC B1 ;  /* 0x0000000000017941 */ /* 0x000fea0003800000 */
.L_x_151:
        /* <DEDUP_REMOVED lines=12> */
.L_x_154:
[----:B------:R-:W-:Y:S05]  /*64f0*/  BSYNC B1 ;  /* 0x0000000000017941 */ /* 0x000fea0003800000 */
.L_x_153:
        /* <DEDUP_REMOVED lines=12> */
.L_x_156:
[----:B------:R-:W-:Y:S05]  /*65c0*/  BSYNC B1 ;  /* 0x0000000000017941 */ /* 0x000fea0003800000 */
.L_x_155:
        /* <DEDUP_REMOVED lines=12> */
.L_x_158:
[----:B------:R-:W-:Y:S05]  /*6690*/  BSYNC B1 ;  /* 0x0000000000017941 */ /* 0x000fea0003800000 */
.L_x_157:
        /* <DEDUP_REMOVED lines=12> */
.L_x_160:
[----:B------:R-:W-:Y:S05]  /*6760*/  BSYNC B1 ;  /* 0x0000000000017941 */ /* 0x000fea0003800000 */
.L_x_159:
        /* <DEDUP_REMOVED lines=12> */
.L_x_162:
[----:B------:R-:W-:Y:S05]  /*6830*/  BSYNC B1 ;  /* 0x0000000000017941 */ /* 0x000fea0003800000 */
.L_x_161:
[----:B-----5:R-:W-:Y:S01]  /*6840*/  LOP3.LUT R26, R26, 0xff, RZ, 0xc0, !PT ;  /* 0x000000ff1a1a7812 */ /* 0x020fe200078ec0ff */
[----:B------:R-:W-:Y:S01]  /*6850*/  BSSY B1, `(.L_x_163) ;  /* 0x000000b000017945 */ /* 0x000fe20003800000 */
[----:B------:R-:W-:Y:S02]  /*6860*/  ISETP.LT.OR P1, PT, R6, 0x7a, !P1 ;  /* 0x0000007a0600780c */ /* 0x000fe40004f21670 */
[----:B------:R-:W-:-:S05]  /*6870*/  F2FP.F16.E5M2.UNPACK_B R26, R26 ;  /* 0x0000001aff1a723e */ /* 0x000fca00020004ff */
[----:B------:R-:W-:-:S05]  /*6880*/  HADD2.F32 R26, -RZ, R26.H0_H0 ;  /* 0x2000001aff1a7230 */ /* 0x000fca0000004100 */
[----:B------:R-:W-:-:S04]  /*6890*/  FMUL R26, R26, R15 ;  /* 0x0000000f1a1a7220 */ /* 0x000fc80000400000 */
[----:B------:R-:W-:Y:S01]  /*68a0*/  FFMA R26, R17, R11, R26 ;  /* 0x0000000b111a7223 */ /* 0x000fe2000000001a */
[----:B------:R-:W-:-:S04]  /*68b0*/  PRMT R17, RZ, 0x7610, R17 ;  /* 0x00007610ff117816 */ /* 0x000fc80000000011 */
[----:B----4-:R-:W-:-:S05]  /*68c0*/  F2FP.SATFINITE.E5M2.F32.PACK_AB_MERGE_C R27, RZ, R26, RZ ;  /* 0x0000001aff1b723e */ /* 0x010fca00048060ff */
[----:B------:R4:W-:Y:S01]  /*68d0*/  @!P5 STG.E.U8 desc[UR14][R20.64+0x78], R27 ;  /* 0x0000781b1400d986 */ /* 0x0009e2000c10110e */
[----:B------:R-:W-:Y:S05]  /*68e0*/  @P1 BRA `(.L_x_164) ;  /* 0x0000000000041947 */ /* 0x000fea0003800000 */
[----:B------:R0:W5:Y:S02]  /*68f0*/  LDG.E.U8 R17, desc[UR14][R4.64+0x79] ;  /* 0x0000790e04117981 */ /* 0x000164000c1e1100 */
.L_x_164:
[----:B------:R-:W-:Y:S05]  /*6900*/  BSYNC B1 ;  /* 0x0000000000017941 */ /* 0x000fea0003800000 */
.L_x_163:
[----:B-----5:R-:W-:Y:S01]  /*6910*/  LOP3.LUT R17, R17, 0xff, RZ, 0xc0, !PT ;  /* 0x000000ff11117812 */ /* 0x020fe200078ec0ff */
[----:B------:R-:W-:Y:S01]  /*6920*/  BSSY B1, `(.L_x_165) ;  /* 0x000000b000017945 */ /* 0x000fe20003800000 */
[----:B------:R-:W-:Y:S02]  /*6930*/  ISETP.LT.OR P4, PT, R6, 0x79, !P2 ;  /* 0x000000790600780c */ /* 0x000fe40005781670 */
[----:B------:R-:W-:-:S05]  /*6940*/  F2FP.F16.E5M2.UNPACK_B R17, R17 ;  /* 0x00000011ff11723e */ /* 0x000fca00020004ff */
[----:B0-2---:R-:W-:-:S05]  /*6950*/  HADD2.F32 R4, -RZ, R17.H0_H0 ;  /* 0x20000011ff047230 */ /* 0x005fca0000004100 */
[----:B------:R-:W-:Y:S01]  /*6960*/  FMUL R5, R4, R15 ;  /* 0x0000000f04057220 */ /* 0x000fe20000400000 */
[----:B------:R-:W-:-:S03]  /*6970*/  PRMT R4, RZ, 0x7610, R4 ;  /* 0x00007610ff047816 */ /* 0x000fc60000000004 */
[----:B------:R-:W-:-:S05]  /*6980*/  FFMA R5, R22, R11, R5 ;  /* 0x0000000b16057223 */ /* 0x000fca0000000005 */
[----:B------:R-:W-:-:S05]  /*6990*/  F2FP.SATFINITE.E5M2.F32.PACK_AB_MERGE_C R5, RZ, R5, RZ ;  /* 0x00000005ff05723e */ /* 0x000fca00048060ff */
[----:B------:R0:W-:Y:S01]  /*69a0*/  @!P1 STG.E.U8 desc[UR14][R20.64+0x79], R5 ;  /* 0x0000790514009986 */ /* 0x0001e2000c10110e */
[----:B------:R-:W-:Y:S05]  /*69b0*/  @P4 BRA `(.L_x_166) ;  /* 0x0000000000044947 */ /* 0x000fea0003800000 */
[----:B------:R2:W5:Y:S02]  /*69c0*/  LDG.E.U8 R4, desc[UR14][R24.64+0x78] ;  /* 0x0000780e18047981 */ /* 0x000564000c1e1100 */
.L_x_166:
[----:B------:R-:W-:Y:S05]  /*69d0*/  BSYNC B1 ;  /* 0x0000000000017941 */ /* 0x000fea0003800000 */
.L_x_165:
[----:B-----5:R-:W-:Y:S01]  /*69e0*/  LOP3.LUT R4, R4, 0xff, RZ, 0xc0, !PT ;  /* 0x000000ff04047812 */ /* 0x020fe200078ec0ff */
[----:B------:R-:W-:Y:S01]  /*69f0*/  BSSY B1, `(.L_x_167) ;  /* 0x000000b000017945 */ /* 0x000fe20003800000 */
[----:B------:R-:W-:Y:S02]  /*6a00*/  ISETP.LT.OR P2, PT, R6, 0x7a, !P2 ;  /* 0x0000007a0600780c */ /* 0x000fe40005741670 */
[----:B------:R-:W-:-:S05]  /*6a10*/  F2FP.F16.E5M2.UNPACK_B R4, R4 ;  /* 0x00000004ff04723e */ /* 0x000fca00020004ff */
[----:B------:R-:W-:-:S05]  /*6a20*/  HADD2.F32 R4, -RZ, R4.H0_H0 ;  /* 0x20000004ff047230 */ /* 0x000fca0000004100 */
[----:B------:R-:W-:-:S04]  /*6a30*/  FMUL R4, R4, R15 ;  /* 0x0000000f04047220 */ /* 0x000fc80000400000 */
[----:B------:R-:W-:-:S05]  /*6a40*/  FFMA R4, R23, R11, R4 ;  /* 0x0000000b17047223 */ /* 0x000fca0000000004 */
[----:B0-----:R-:W-:Y:S02]  /*6a50*/  F2FP.SATFINITE.E5M2.F32.PACK_AB_MERGE_C R5, RZ, R4, RZ ;  /* 0x00000004ff05723e */ /* 0x001fe400048060ff */
[----:B------:R-:W-:-:S03]  /*6a60*/  PRMT R4, RZ, 0x7610, R4 ;  /* 0x00007610ff047816 */ /* 0x000fc60000000004 */
[----:B------:R0:W-:Y:S01]  /*6a70*/  @!P4 STG.E.U8 desc[UR14][R18.64+0x78], R5 ;  /* 0x000078051200c986 */ /* 0x0001e2000c10110e */
[----:B------:R-:W-:Y:S05]  /*6a80*/  @P2 BRA `(.L_x_168) ;  /* 0x0000000000042947 */ /* 0x000fea0003800000 */
[----:B------:R0:W5:Y:S02]  /*6a90*/  LDG.E.U8 R4, desc[UR14][R24.64+0x79] ;  /* 0x0000790e18047981 */ /* 0x000164000c1e1100 */
.L_x_168:
[----:B------:R-:W-:Y:S05]  /*6aa0*/  BSYNC B1 ;  /* 0x0000000000017941 */ /* 0x000fea0003800000 */
.L_x_167:
[----:B------:R-:W-:Y:S05]  /*6ab0*/  @P2 BRA `(.L_x_169) ;  /* 0x0000001000282947 */ /* 0x000fea0003800000 */
[----:B-----5:R-:W-:-:S04]  /*6ac0*/  LOP3.LUT R4, R4, 0xff, RZ, 0xc0, !PT ;  /* 0x000000ff04047812 */ /* 0x020fc800078ec0ff */
[----:B------:R-:W-:-:S05]  /*6ad0*/  F2FP.F16.E5M2.UNPACK_B R4, R4 ;  /* 0x00000004ff04723e */ /* 0x000fca00020004ff */
[----:B------:R-:W-:-:S05]  /*6ae0*/  HADD2.F32 R4, -RZ, R4.H0_H0 ;  /* 0x20000004ff047230 */ /* 0x000fca0000004100 */
[----:B0-----:R-:W-:-:S04]  /*6af0*/  FMUL R5, R4, R15 ;  /* 0x0000000f04057220 */ /* 0x001fc80000400000 */
[----:B------:R-:W-:-:S05]  /*6b00*/  FFMA R5, R88, R11, R5 ;  /* 0x0000000b58057223 */ /* 0x000fca0000000005 */
[----:B------:R-:W-:-:S05]  /*6b10*/  F2FP.SATFINITE.E5M2.F32.PACK_AB_MERGE_C R5, RZ, R5, RZ ;  /* 0x00000005ff05723e */ /* 0x000fca00048060ff */
[----:B------:R0:W-:Y:S01]  /*6b20*/  STG.E.U8 desc[UR14][R18.64+0x79], R5 ;  /* 0x0000790512007986 */ /* 0x0001e2000c10110e */
[----:B------:R-:W-:Y:S05]  /*6b30*/  BRA `(.L_x_169) ;  /* 0x0000001000087947 */ /* 0x000fea0003800000 */
.L_x_40:
[----:B------:R-:W-:Y:S01]  /*6b40*/  ISETP.GE.AND P2, PT, R31, 0x1, PT ;  /* 0x000000011f00780c */ /* 0x000fe20003f46270 */
[-C--:B------:R-:W-:Y:S01]  /*6b50*/  FMUL R147, R147, R11.reuse ;  /* 0x0000000b93937220 */ /* 0x080fe20000400000 */
[-C--:B------:R-:W-:Y:S01]  /*6b60*/  FMUL R148, R148, R11.reuse ;  /* 0x0000000b94947220 */ /* 0x080fe20000400000 */
[----:B------:R-:W-:Y:S01]  /*6b70*/  ISETP.GE.AND P1, PT, R31, 0x9, PT ;  /* 0x000000091f00780c */ /* 0x000fe20003f26270 */
[-C--:B------:R-:W-:Y:S01]  /*6b80*/  FMUL R146, R146, R11.reuse ;  /* 0x0000000b92927220 */ /* 0x080fe20000400000 */
[C---:B------:R-:W-:Y:S01]  /*6b90*/  ISETP.LT.OR P5, PT, R6.reuse, 0x1, !P2 ;  /* 0x000000010600780c */ /* 0x040fe200057a1670 */
[-C--:B------:R-:W-:Y:S01]  /*6ba0*/  FMUL R145, R145, R11.reuse ;  /* 0x0000000b91917220 */ /* 0x080fe20000400000 */
[----:B------:R-:W-:Y:S01]  /*6bb0*/  ISETP.LT.OR P4, PT, R6, 0x2, !P2 ;  /* 0x000000020600780c */ /* 0x000fe20005781670 */
[----:B------:R-:W-:Y:S01]  /*6bc0*/  FMUL R143, R143, R11 ;  /* 0x0000000b8f8f7220 */ /* 0x000fe20000400000 */
[----:B------:R-:W-:Y:S01]  /*6bd0*/  F2FP.SATFINITE.E5M2.F32.PACK_AB_MERGE_C R147, RZ, R147, RZ ;  /* 0x00000093ff93723e */ /* 0x000fe200048060ff */
[-C--:B------:R-:W-:Y:S01]  /*6be0*/  FMUL R144, R144, R11.reuse ;  /* 0x0000000b90907220 */ /* 0x080fe20000400000 */
[----:B------:R-:W-:Y:S01]  /*6bf0*/  F2FP.SATFINITE.E5M2.F32.PACK_AB_MERGE_C R5, RZ, R148, RZ ;  /* 0x00000094ff05723e */ /* 0x000fe200048060ff */
[-C--:B------:R-:W-:Y:S01]  /*6c00*/  FMUL R141, R141, R11.reuse ;  /* 0x0000000b8d8d7220 */ /* 0x080fe20000400000 */
[----:B------:R-:W-:Y:S01]  /*6c10*/  ISETP.LT.OR P6, PT, R6, 0x9, !P2 ;  /* 0x000000090600780c */ /* 0x000fe200057c1670 */
[-C--:B------:R-:W-:Y:S01]  /*6c20*/  FMUL R142, R142, R11.reuse ;  /* 0x0000000b8e8e7220 */ /* 0x080fe20000400000 */
[----:B------:R-:W-:Y:S01]  /*6c30*/  F2FP.SATFINITE.E5M2.F32.PACK_AB_MERGE_C R25, RZ, R146, RZ ;  /* 0x00000092ff19723e */ /* 0x000fe200048060ff */
[----:B------:R-:W-:Y:S01]  /*6c40*/  FMUL R140, R140, R11 ;  /* 0x0000000b8c8c7220 */ /* 0x000fe20000400000 */
[----:B------:R-:W-:Y:S01]  /*6c50*/  F2FP.SATFINITE.E5M2.F32.PACK_AB_MERGE_C R145, RZ, R145, RZ ;  /* 0x00000091ff91723e */ /* 0x000fe200048060ff */
[----:B------:R-:W-:Y:S01]  /*6c60*/  @!P5 STG.E.U8 desc[UR14][R20.64], R147 ;  /* 0x000000931400d986 */ /* 0x000fe2000c10110e */
[C---:B------:R-:W-:Y:S01]  /*6c70*/  ISETP.LT.OR P5, PT, R6.reuse, 0x2, !P1 ;  /* 0x000000020600780c */ /* 0x040fe20004fa1670 */
[----:B------:R-:W-:Y:S01]  /*6c80*/  FMUL R139, R139, R11 ;  /* 0x0000000b8b8b7220 */ /* 0x000fe20000400000 */
[----:B------:R-:W-:Y:S01]  /*6c90*/  F2FP.SATFINITE.E5M2.F32.PACK_AB_MERGE_C R143, RZ, R143, RZ ;  /* 0x0000008fff8f723e */ /* 0x000fe200048060ff */
[----:B------:R0:W-:Y:S01]  /*6ca0*/  @!P4 STG.E.U8 desc[UR14][R20.64+0x1], R5 ;  /* 0x000001051400c986 */ /* 0x0001e2000c10110e */
[----:B------:R-:W-:Y:S01]  /*6cb0*/  ISETP.LT.OR P4, PT, R6, 0x1, !P1 ;  /* 0x000000010600780c */ /* 0x000fe20004f81670 */
[----:B------:R-:W-:Y:S01]  /*6cc0*/  FMUL R137, R137, R11 ;  /* 0x0000000b89897220 */ /* 0x000fe20000400000 */
[----:B------:R-:W-:Y:S01]  /*6cd0*/  F2FP.SATFINITE.E5M2.F32.PACK_AB_MERGE_C R141, RZ, R141, RZ ;  /* 0x0000008dff8d723e */ /* 0x000fe200048060ff */
[-C--:B------:R-:W-:Y:S01]  /*6ce0*/  FMUL R138, R138, R11.reuse ;  /* 0x0000000b8a8a7220 */ /* 0x080fe20000400000 */
[----:B------:R-:W-:Y:S01]  /*6cf0*/  F2FP.SATFINITE.E5M2.F32.PACK_AB_MERGE_C R27, RZ, R142, RZ ;  /* 0x0000008eff1b723e */ /* 0x000fe200048060ff */
[----:B------:R-:W-:Y:S01]  /*6d00*/  FMUL R135, R135, R11 ;  /* 0x0000000b87877220 */ /* 0x000fe20000400000 */
[----:B------:R-:W-:Y:S01]  /*6d10*/  F2FP.SATFINITE.E5M2.F32.PACK_AB_MERGE_C R139, RZ, R139, RZ ;  /* 0x0000008bff8b723e */ /* 0x000fe200048060ff */
[----:B------:R-:W-:Y:S01]  /*6d20*/  FMUL R136, R136, R11 ;  /* 0x0000000b88887220 */ /* 0x000fe20000400000 */
[----:B------:R-:W-:Y:S01]  /*6d30*/  F2FP.SATFINITE.E5M2.F32.PACK_AB_MERGE_C R137, RZ, R137, RZ ;  /* 0x00000089ff89723e */ /* 0x000fe200048060ff */
[----:B------:R1:W-:Y:S01]  /*6d40*/  @!P5 STG.E.U8 desc[UR14][R18.64+0x1], R25 ;  /* 0x000001191200d986 */ /* 0x0003e2000c10110e */
[----:B------:R-:W-:Y:S01]  /*6d50*/  ISETP.LT.OR P5, PT, R6, 0xa, !P2 ;  /* 0x0000000a0600780c */ /* 0x000fe200057a1670 */
[-C--:B------:R-:W-:Y:S01]  /*6d60*/  FMUL R134, R134, R11.reuse ;  /* 0x0000000b86867220 */ /* 0x080fe20000400000 */
[----:B0-----:R-:W-:Y:S01]  /*6d70*/  F2FP.SATFINITE.E5M2.F32.PACK_AB_MERGE_C R5, RZ, R144, RZ ;  /* 0x00000090ff05723e */ /* 0x001fe200048060ff */
[----:B------:R-:W-:Y:S01]  /*6d80*/  @!P4 STG.E.U8 desc[UR14][R18.64], R145 ;  /* 0x000000911200c986 */ /* 0x000fe2000c10110e */
[C---:B------:R-:W-:Y:S01]  /*6d90*/  ISETP.LT.OR P4, PT, R6.reuse, 0x9, !P1 ;  /* 0x000000090600780c */ /* 0x040fe20004f81670 */
[----:B------:R-:W-:Y:S01]  /*6da0*/  FMUL R133, R133, R11 ;  /* 0x0000000b85857220 */ /* 0x000fe20000400000 */
[----:B------:R-:W-:Y:S01]  /*6db0*/  F2FP.SATFINITE.E5M2.F32.PACK_AB_MERGE_C R135, RZ, R135, RZ ;  /* 0x00000087ff87723e */ /* 0x000fe200048060ff */
[----:B------:R-:W-:Y:S01]  /*6dc0*/  @!P6 STG.E.U8 desc[UR14][R20.64+0x8], R143 ;  /* 0x0000088f1400e986 */ /* 0x000fe2000c10110e */
[----:B------:R-:W-:Y:S01]  /*6dd0*/  ISETP.LT.OR P6, PT, R6, 0xa, !P1 ;  /* 0x0000000a0600780c */ /* 0x000fe20004fc1670 */
[----:B------:R-:W-:Y:S01]  /*6de0*/  FMUL R131, R131, R11 ;  /* 0x0000000b83837220 */ /* 0x000fe20000400000 */
[----:B------:R-:W-:Y:S01]  /*6df0*/  F2FP.SATFINITE.E5M2.F32.PACK_AB_MERGE_C R133, RZ, R133, RZ ;  /* 0x00000085ff85723e */ /* 0x000fe200048060ff */
[-C--:B------:R-:W-:Y:S01]  /*6e00*/  FMUL R132, R132, R11.reuse ;  /* 0x0000000b84847220 */ /* 0x080fe20000400000 */
[----:B-1----:R-:W-:Y:S01]  /*6e10*/  F2FP.SATFINITE.E5M2.F32.PACK_AB_MERGE_C R25, RZ, R140, RZ ;  /* 0x0000008cff19723e */ /* 0x002fe200048060ff */
[----:B------:R0:W-:Y:S01]  /*6e20*/  @!P5 STG.E.U8 desc[UR14][R20.64+0x9], R5 ;  /* 0x000009051400d986 */ /* 0x0001e2000c10110e */
[C---:B------:R-:W-:Y:S01]  /*6e30*/  ISETP.LT.OR P5, PT, R6.reuse, 0x12, !P2 ;  /* 0x000000120600780c */ /* 0x040fe200057a1670 */
[----:B------:R-:W-:Y:S01]  /*6e40*/  FMUL R129, R129, R11 ;  /* 0x0000000b81817220 */ /* 0x000fe20000400000 */
[----:B------:R-:W-:Y:S01]  /*6e50*/  F2FP.SATFINITE.E5M2.F32.PACK_AB_MERGE_C R131, RZ, R131, RZ ;  /* 0x00000083ff83723e */ /* 0x000fe200048060ff */
[----:B------:R-:W-:Y:S01]  /*6e60*/  @!P4 STG.E.U8 desc[UR14][R18.64+0x8], R141 ;  /* 0x0000088d1200c986 */ /* 0x000fe2000c10110e */
[----:B------:R-:W-:Y:S01]  /*6e70*/  ISETP.LT.OR P4, PT, R6, 0x11, !P2 ;  /* 0x000000110600780c */ /* 0x000fe20005781670 */
[----:B------:R-:W-:Y:S01]  /*6e80*/  FMUL R130, R130, R11 ;  /* 0x0000000b82827220 */ /* 0x000fe20000400000 */
[----:B------:R-:W-:Y:S01]  /*6e90*/  F2FP.SATFINITE.E5M2.F32.PACK_AB_MERGE_C R129, RZ, R129, RZ ;  /* 0x00000081ff81723e */ /* 0x000fe200048060ff */
[----:B------:R1:W-:Y:S01]  /*6ea0*/  @!P6 STG.E.U8 desc[UR14][R18.64+0x9], R27 ;  /* 0x0000091b1200e986 */ /* 0x0003e2000c10110e */
[----:B------:R-:W-:Y:S01]  /*6eb0*/  ISETP.LT.OR P6, PT, R6, 0x11, !P1 ;  /* 0x000000110600780c */ /* 0x000fe20004fc1670 */
[-C--:B------:R-:W-:Y:S01]  /*6ec0*/  FMUL R128, R128, R11.reuse ;  /* 0x0000000b80807220 */ /* 0x080fe20000400000 */
[-C--:B------:R-:W-:Y:S01]  /*6ed0*/  FMUL R127, R127, R11.reuse ;  /* 0x0000000b7f7f7220 */ /* 0x080fe20000400000 */
[----:B0-----:R-:W-:Y:S01]  /*6ee0*/  F2FP.SATFINITE.E5M2.F32.PACK_AB_MERGE_C R5, RZ, R138, RZ ;  /* 0x0000008aff05723e */ /* 0x001fe200048060ff */
[-C--:B------:R-:W-:Y:S01]  /*6ef0*/  FMUL R125, R125, R11.reuse ;  /* 0x0000000b7d7d7220 */ /* 0x080fe20000400000 */
[----:B------:R0:W-:Y:S01]  /*6f00*/  @!P5 STG.E.U8 desc[UR14][R20.64+0x11], R25 ;  /* 0x000011191400d986 */ /* 0x0001e2000c10110e */
[----:B------:R-:W-:Y:S01]  /*6f10*/  ISETP.LT.OR P5, PT, R6, 0x12, !P1 ;  /* 0x000000120600780c */ /* 0x000fe20004fa1670 */
[----:B------:R-:W-:Y:S01]  /*6f20*/  FMUL R126, R126, R11 ;  /* 0x0000000b7e7e7220 */ /* 0x000fe20000400000 */
[----:B------:R-:W-:Y:S01]  /*6f30*/  F2FP.SATFINITE.E5M2.F32.PACK_AB_MERGE_C R127, RZ, R127, RZ ;  /* 0x0000007fff7f723e */ /* 0x000fe200048060ff */
[----:B------:R-:W-:Y:S01]  /*6f40*/  @!P4 STG.E.U8 desc[UR14][R20.64+0x10], R139 ;  /* 0x0000108b1400c986 */ /* 0x000fe2000c10110e */
[C---:B------:R-:W-:Y:S01]  /*6f50*/  ISETP.LT.OR P4, PT, R6.reuse, 0x19, !P2 ;  /* 0x000000190600780c */ /* 0x040fe20005781670 */
[-C--:B------:R-:W-:Y:S01]  /*6f60*/  FMUL R123, R123, R11.reuse ;  /* 0x0000000b7b7b7220 */ /* 0x080fe20000400000 */
[----:B-1----:R-:W-:Y:S01]  /*6f70*/  F2FP.SATFINITE.E5M2.F32.PACK_AB_MERGE_C R27, RZ, R136, RZ ;  /* 0x00000088ff1b723e */ /* 0x002fe200048060ff */
[----:B------:R-:W-:Y:S01]  /*6f80*/  @!P6 STG.E.U8 desc[UR14][R18.64+0x10], R137 ;  /* 0x000010891200e986 */ /* 0x000fe2000c10110e */
[----:B------:R-:W-:Y:S01]  /*6f90*/  ISETP.LT.OR P6, PT, R6, 0x1a, !P2 ;  /* 0x0000001a0600780c */ /* 0x000fe200057c1670 */
[----:B------:R-:W-:Y:S01]  /*6fa0*/  FMUL R124, R124, R11 ;  /* 0x0000000b7c7c7220 */ /* 0x000fe20000400000 */
[----:B------:R-:W-:Y:S01]  /*6fb0*/  F2FP.SATFINITE.E5M2.F32.PACK_AB_MERGE_C R125, RZ, R125, RZ ;  /* 0x0000007dff7d723e */ /* 0x000fe200048060ff */
[-C--:B------:R-:W-:Y:S01]  /*6fc0*/  FMUL R122, R122, R11.reuse ;  /* 0x0000000b7a7a7220 */ /* 0x080fe20000400000 */
[----:B0-----:R-:W-:Y:S01]  /*6fd0*/  F2FP.SATFINITE.E5M2.F32.PACK_AB_MERGE_C R25, RZ, R134, RZ ;  /* 0x00000086ff19723e */ /* 0x001fe200048060ff */
[----:B------:R0:W-:Y:S01]  /*6fe0*/  @!P5 STG.E.U8 desc[UR14][R18.64+0x11], R5 ;  /* 0x000011051200d986 */ /* 0x0001e2000c10110e */
[C---:B------:R-:W-:Y:S01]  /*6ff0*/  ISETP.LT.OR P5, PT, R6.reuse, 0x1a, !P1 ;  /* 0x0000001a0600780c */ /* 0x040fe20004fa1670 */
        /* <DEDUP_REMOVED lines=11> */
[----:B0-----:R-:W-:Y:S01]  /*70b0*/  F2FP.SATFINITE.E5M2.F32.PACK_AB_MERGE_C R5, RZ, R132, RZ ;  /* 0x00000084ff05723e */ /* 0x001fe200048060ff */
[----:B------:R0:W-:Y:S01]  /*70c0*/  @!P5 STG.E.U8 desc[UR14][R18.64+0x19], R25 ;  /* 0x000019191200d986 */ /* 0x0001e2000c10110e */
[----:B------:R-:W-:Y:S01]  /*70d0*/  ISETP.LT.OR P5, PT, R6, 0x22, !P2 ;  /* 0x000000220600780c */ /* 0x000fe200057a1670 */
[----:B------:R-:W-:Y:S01]  /*70e0*/  FMUL R118, R118, R11 ;  /* 0x0000000b76767220 */ /* 0x000fe20000400000 */
[----:B------:R-:W-:Y:S01]  /*70f0*/  F2FP.SATFINITE.E5M2.F32.PACK_AB_MERGE_C R117, RZ, R117, RZ ;  /* 0x00000075ff75723e */ /* 0x000fe200048060ff */
[----:B------:R-:W-:Y:S01]  /*7100*/  @!P4 STG.E.U8 desc[UR14][R18.64+0x18], R133 ;  /* 0x000018851200c986 */ /* 0x000fe2000c10110e */
[----:B------:R-:W-:Y:S01]  /*7110*/  ISETP.LT.OR P4, PT, R6, 0x21, !P1 ;  /* 0x000000210600780c */ /* 0x000fe20004f81670 */
[-C--:B------:R-:W-:Y:S01]  /*7120*/  FMUL R116, R116, R11.reuse ;  /* 0x0000000b74747220 */ /* 0x080fe20000400000 */
[----:B-1----:R-:W-:Y:S01]  /*7130*/  F2FP.SATFINITE.E5M2.F32.PACK_AB_MERGE_C R27, RZ, R130, RZ ;  /* 0x00000082ff1b723e */ /* 0x002fe200048060ff */
[----:B------:R-:W-:Y:S01]  /*7140*/  @!P6 STG.E.U8 desc[UR14][R20.64+0x20], R131 ;  /* 0x000020831400e986 */ /* 0x000fe2000c10110e */
[----:B------:R-:W-:Y:S01]  /*7150*/  ISETP.LT.OR P6, PT, R6, 0x22, !P1 ;  /* 0x000000220600780c */ /* 0x000fe20004fc1670 */
[-C--:B------:R-:W-:Y:S01]  /*7160*/  FMUL R115, R115, R11.reuse ;  /* 0x0000000b73737220 */ /* 0x080fe20000400000 */
[-C--:B------:R-:W-:Y:S01]  /*7170*/  FMUL R113, R113, R11.reuse ;  /* 0x0000000b71717220 */ /* 0x080fe20000400000 */
[----:B0-----:R-:W-:Y:S01]  /*7180*/  F2FP.SATFINITE.E5M2.F32.PACK_AB_MERGE_C R25, RZ, R128, RZ ;  /* 0x00000080ff19723e */ /* 0x001fe200048060ff */
[-C--:B------:R-:W-:Y:S01]  /*7190*/  FMUL R114, R114, R11.reuse ;  /* 0x0000000b72727220 */ /* 0x080fe20000400000 */
        /* <DEDUP_REMOVED lines=33> */
[C---:B------:R-:W-:Y:S01]  /*73b0*/  ISETP.LT.OR P4, PT, R6.reuse, 0x31, !P1 ;  /* 0x000000310600780c */ /* 0x040fe20004f81670 */
[-C--:B------:R-:W-:Y:S01]  /*73c0*/  FMUL R103, R103, R11.reuse ;  /* 0x0000000b67677220 */ /* 0x080fe20000400000 */
[-C--:B------:R-:W-:Y:S01]  /*73d0*/  FMUL R101, R101, R11.reuse ;  /* 0x0000000b65657220 */ /* 0x080fe20000400000 */
        /* <DEDUP_REMOVED lines=15> */
[C---:B------:R-:W-:Y:S01]  /*74d0*/  ISETP.LT.OR P6, PT, R6.reuse, 0x3a, !P1 ;  /* 0x0000003a0600780c */ /* 0x040fe20004fc1670 */
        /* <DEDUP_REMOVED lines=20> */
[-C--:B------:R-:W-:Y:S01]  /*7620*/  FMUL R92, R92, R11.reuse ;  /* 0x0000000b5c5c7220 */ /* 0x080fe20000400000 */
[-C--:B------:R-:W-:Y:S01]  /*7630*/  FMUL R89, R89, R11.reuse ;  /* 0x0000000b59597220 */ /* 0x080fe20000400000 */
        /* <DEDUP_REMOVED lines=19> */
[----:B------:R-:W-:-:S02]  /*7770*/  ISETP.LT.OR P6, PT, R6, 0x51, !P2 ;  /* 0x000000510600780c */ /* 0x000fc400057c1670 */
[----:B------:R-:W-:Y:S02]  /*7780*/  F2FP.SATFINITE.E5M2.F32.PACK_AB_MERGE_C R23, RZ, R23, RZ ;  /* 0x00000017ff17723e */ /* 0x000fe400048060ff */
[----:B0-----:R-:W-:Y:S01]  /*7790*/  F2FP.SATFINITE.E5M2.F32.PACK_AB_MERGE_C R5, RZ, R108, RZ ;  /* 0x0000006cff05723e */ /* 0x001fe200048060ff */
[----:B------:R0:W-:Y:S01]  /*77a0*/  @!P5 STG.E.U8 desc[UR14][R18.64+0x49], R25 ;  /* 0x000049191200d986 */ /* 0x0001e2000c10110e */
[----:B------:R-:W-:-:S03]  /*77b0*/  ISETP.LT.OR P5, PT, R6, 0x52, !P2 ;  /* 0x000000520600780c */ /* 0x000fc600057a1670 */
[----:B------:R-:W-:Y:S01]  /*77c0*/  @!P4 STG.E.U8 desc[UR14][R18.64+0x48], R109 ;  /* 0x0000486d1200c986 */ /* 0x000fe2000c10110e */
[C---:B------:R-:W-:Y:S02]  /*77d0*/  ISETP.LT.OR P4, PT, R6.reuse, 0x51, !P1 ;  /* 0x000000510600780c */ /* 0x040fe40004f81670 */
[----:B-1----:R-:W-:Y:S01]  /*77e0*/  F2FP.SATFINITE.E5M2.F32.PACK_AB_MERGE_C R27, RZ, R106, RZ ;  /* 0x0000006aff1b723e */ /* 0x002fe200048060ff */
[----:B------:R-:W-:Y:S01]  /*77f0*/  @!P6 STG.E.U8 desc[UR14][R20.64+0x50], R107 ;  /* 0x0000506b1400e986 */ /* 0x000fe2000c10110e */
[----:B------:R-:W-:Y:S02]  /*7800*/  ISETP.LT.OR P6, PT, R6, 0x52, !P1 ;  /* 0x000000520600780c */ /* 0x000fe40004fc1670 */
[----:B0-----:R-:W-:-:S03]  /*7810*/  F2FP.SATFINITE.E5M2.F32.PACK_AB_MERGE_C R25, RZ, R104, RZ ;  /* 0x00000068ff19723e */ /* 0x001fc600048060ff */
[----:B------:R0:W-:Y:S01]  /*7820*/  @!P5 STG.E.U8 desc[UR14][R20.64+0x51], R5 ;  /* 0x000051051400d986 */ /* 0x0001e2000c10110e */
[----:B------:R-:W-:-:S03]  /*7830*/  ISETP.LT.OR P5, PT, R6, 0x5a, !P2 ;  /* 0x0000005a0600780c */ /* 0x000fc600057a1670 */
[----:B------:R-:W-:Y:S01]  /*7840*/  @!P4 STG.E.U8 desc[UR14][R18.64+0x50], R105 ;  /* 0x000050691200c986 */ /* 0x000fe2000c10110e */
[----:B------:R-:W-:-:S03]  /*7850*/  ISETP.LT.OR P4, PT, R6, 0x59, !P2 ;  /* 0x000000590600780c */ /* 0x000fc60005781670 */
[----:B------:R1:W-:Y:S01]  /*7860*/  @!P6 STG.E.U8 desc[UR14][R18.64+0x51], R27 ;  /* 0x0000511b1200e986 */ /* 0x0003e2000c10110e */
[----:B------:R-:W-:Y:S02]  /*7870*/  ISETP.LT.OR P6, PT, R6, 0x59, !P1 ;  /* 0x000000590600780c */ /* 0x000fe40004fc1670 */
[----:B0-----:R-:W-:-:S03]  /*7880*/  F2FP.SATFINITE.E5M2.F32.PACK_AB_MERGE_C R5, RZ, R102, RZ ;  /* 0x00000066ff05723e */ /* 0x001fc600048060ff */
        /* <DEDUP_REMOVED lines=31> */
[C---:B------:R-:W-:Y:S02]  /*7a80*/  ISETP.LT.OR P5, PT, R6.reuse, 0x79, !P2 ;  /* 0x000000790600780c */ /* 0x040fe400057a1670 */
[C---:B------:R-:W-:Y:S01]  /*7a90*/  ISETP.LT.OR P2, PT, R6.reuse, 0x7a, !P2 ;  /* 0x0000007a0600780c */ /* 0x040fe20005741670 */
[----:B------:R2:W-:Y:S01]  /*7aa0*/  @!P4 STG.E.U8 desc[UR14][R20.64+0x70], R91 ;  /* 0x0000705b1400c986 */ /* 0x0005e2000c10110e */
[C---:B------:R-:W-:Y:S02]  /*7ab0*/  ISETP.LT.OR P4, PT, R6.reuse, 0x72, !P1 ;  /* 0x000000720600780c */ /* 0x040fe40004f81670 */
[----:B-1----:R-:W-:Y:S01]  /*7ac0*/  F2FP.SATFINITE.E5M2.F32.PACK_AB_MERGE_C R27, RZ, R88, RZ ;  /* 0x00000058ff1b723e */ /* 0x002fe200048060ff */
[----:B------:R2:W-:Y:S01]  /*7ad0*/  @!P6 STG.E.U8 desc[UR14][R18.64+0x70], R89 ;  /* 0x000070591200e986 */ /* 0x0005e2000c10110e */
[C---:B------:R-:W-:Y:S02]  /*7ae0*/  ISETP.LT.OR P6, PT, R6.reuse, 0x79, !P1 ;  /* 0x000000790600780c */ /* 0x040fe40004fc1670 */
[----:B------:R-:W-:-:S02]  /*7af0*/  ISETP.LT.OR P1, PT, R6, 0x7a, !P1 ;  /* 0x0000007a0600780c */ /* 0x000fc40004f21670 */
[----:B0-----:R-:W-:-:S05]  /*7b00*/  F2FP.SATFINITE.E5M2.F32.PACK_AB_MERGE_C R25, RZ, R22, RZ ;  /* 0x00000016ff19723e */ /* 0x001fca00048060ff */
[----:B------:R2:W-:Y:S04]  /*7b10*/  @!P4 STG.E.U8 desc[UR14][R18.64+0x71], R5 ;  /* 0x000071051200c986 */ /* 0x0005e8000c10110e */
[----:B------:R2:W-:Y:S04]  /*7b20*/  @!P5 STG.E.U8 desc[UR14][R20.64+0x78], R17 ;  /* 0x000078111400d986 */ /* 0x0005e8000c10110e */
[----:B------:R2:W-:Y:S04]  /*7b30*/  @!P2 STG.E.U8 desc[UR14][R20.64+0x79], R25 ;  /* 0x000079191400a986 */ /* 0x0005e8000c10110e */
[----:B------:R2:W-:Y:S04]  /*7b40*/  @!P6 STG.E.U8 desc[UR14][R18.64+0x78], R23 ;  /* 0x000078171200e986 */ /* 0x0005e8000c10110e */
[----:B------:R2:W-:Y:S02]  /*7b50*/  @!P1 STG.E.U8 desc[UR14][R18.64+0x79], R27 ;  /* 0x0000791b12009986 */ /* 0x0005e4000c10110e */
.L_x_169:
[----:B------:R-:W-:Y:S05]  /*7b60*/  BSYNC B0 ;  /* 0x0000000000007941 */ /* 0x000fea0003800000 */
.L_x_39:
[C---:B------:R-:W-:Y:S01]  /*7b70*/  LEA R2, P1, R8.reuse, R2, 0x1 ;  /* 0x0000000208027211 */ /* 0x040fe200078208ff */
[----:B------:R-:W-:Y:S01]  /*7b80*/  ULDC.64 UR6, c[0x0][0x650] ;  /* 0x0001940000067ab9 */ /* 0x000fe20000000a00 */
[----:B-----5:R-:W-:Y:S01]  /*7b90*/  IMAD.U32 R4, RZ, RZ, UR12 ;  /* 0x0000000cff047e24 */ /* 0x020fe2000f8e00ff */
[----:B--2---:R-:W-:Y:S01]  /*7ba0*/  PRMT R17, RZ, 0x7610, R17 ;  /* 0x00007610ff117816 */ /* 0x004fe20000000011 */
[----:B------:R-:W-:Y:S01]  /*7bb0*/  IMAD.MOV.U32 R6, RZ, RZ, -0x1 ;  /* 0xffffffffff067424 */ /* 0x000fe200078e00ff */
[----:B------:R-:W-:Y:S01]  /*7bc0*/  LEA.HI.X R3, R8, R3, R0, 0x1, P1 ;  /* 0x0000000308037211 */ /* 0x000fe200008f0c00 */
[----:B------:R2:W-:Y:S01]  /*7bd0*/  SYNCS.ARRIVE.TRANS64.A1T0 RZ, [R4+UR22], RZ ;  /* 0x000000ff04ff79a7 */ /* 0x0005e20008100016 */
[----:B------:R-:W-:Y:S01]  /*7be0*/  ISETP.GE.U32.AND P1, PT, R2, UR6, PT ;  /* 0x0000000602007c0c */ /* 0x000fe2000bf26070 */
[----:B0-----:R-:W-:-:S03]  /*7bf0*/  IMAD.MOV.U32 R5, RZ, RZ, -0x1 ;  /* 0xffffffffff057424 */ /* 0x001fc600078e00ff */
[----:B------:R-:W-:Y:S01]  /*7c00*/  ISETP.GE.U32.AND.EX P1, PT, R3, UR7, PT, P1 ;  /* 0x0000000703007c0c */ /* 0x000fe2000bf26110 */
[----:B--2---:R-:W-:-:S12]  /*7c10*/  IMAD.MOV.U32 R4, RZ, RZ, -0x1 ;  /* 0xffffffffff047424 */ /* 0x004fd800078e00ff */
[----:B------:R-:W-:Y:S05]  /*7c20*/  @P1 BRA `(.L_x_170) ;  /* 0x0000000400601947 */ /* 0x000fea0003800000 */
[----:B------:R-:W0:Y:S01]  /*7c30*/  S2R R28, SR_CTAID.X ;  /* 0x00000000001c7919 */ /* 0x000e220000002500 */
[----:B------:R-:W2:Y:S01]  /*7c40*/  LDC.64 R22, c[0x0][0x628] ;  /* 0x00018a00ff167b82 */ /* 0x000ea20000000a00 */
[----:B------:R-:W-:Y:S01]  /*7c50*/  ULDC UR6, c[0x0][0x150] ;  /* 0x0000540000067ab9 */ /* 0x000fe20000000800 */
[----:B-1--4-:R-:W-:Y:S01]  /*7c60*/  IMAD.MOV.U32 R20, RZ, RZ, R2 ;  /* 0x000000ffff147224 */ /* 0x012fe200078e0002 */
[----:B------:R-:W1:Y:S01]  /*7c70*/  S2R R30, SR_CTAID.Y ;  /* 0x00000000001e7919 */ /* 0x000e620000002600 */
[----:B------:R-:W-:-:S04]  /*7c80*/  IMAD.MOV.U32 R21, RZ, RZ, R3 ;  /* 0x000000ffff157224 */ /* 0x000fc800078e0003 */
[----:B------:R-:W4:Y:S08]  /*7c90*/  LDC R31, c[0x0][0x144] ;  /* 0x00005100ff1f7b82 */ /* 0x000f300000000800 */
[----:B------:R-:W1:Y:S08]  /*7ca0*/  LDC R6, c[0x0][0x630] ;  /* 0x00018c00ff067b82 */ /* 0x000e700000000800 */
[----:B------:R-:W1:Y:S01]  /*7cb0*/  LDC.64 R26, c[0x0][0x620] ;  /* 0x00018800ff1a7b82 */ /* 0x000e620000000a00 */
[----:B--2---:R-:W-:-:S04]  /*7cc0*/  ISETP.NE.U32.AND P1, PT, R22, RZ, PT ;  /* 0x000000ff1600720c */ /* 0x004fc80003f25070 */
[----:B------:R-:W-:Y:S02]  /*7cd0*/  ISETP.NE.AND.EX P1, PT, R23, RZ, PT, P1 ;  /* 0x000000ff1700720c */ /* 0x000fe40003f25310 */
[----:B0-----:R-:W-:-:S05]  /*7ce0*/  I2FP.F32.U32 R4, R28 ;  /* 0x0000001c00047245 */ /* 0x001fca0000201000 */
[----:B------:R-:W-:-:S04]  /*7cf0*/  FMUL R4, R4, UR6 ;  /* 0x0000000604047c20 */ /* 0x000fc80008400000 */
[----:B------:R0:W2:Y:S02]  /*7d00*/  F2I.U32.TRUNC.NTZ R29, R4 ;  /* 0x00000004001d7305 */ /* 0x0000a4000020f000 */
[----:B----4-:R-:W-:Y:S05]  /*7d10*/  @!P1 BRA `(.L_x_171) ;  /* 0x0000000000289947 */ /* 0x010fea0003800000 */
[----:B------:R-:W4:Y:S02]  /*7d20*/  LDC R5, c[0x0][0x634] ;  /* 0x00018d00ff057b82 */ /* 0x000f240000000800 */
[----:B----4-:R-:W-:-:S05]  /*7d30*/  IADD3 R17, P1, R2, R5, RZ ;  /* 0x0000000502117210 */ /* 0x010fca0007f3e0ff */
[----:B---3--:R-:W-:-:S04]  /*7d40*/  IMAD.X R25, RZ, RZ, R3, P1 ;  /* 0x000000ffff197224 */ /* 0x008fc800008e0603 */
[----:B0-----:R-:W-:-:S04]  /*7d50*/  IMAD.WIDE.U32 R4, R25, R22, RZ ;  /* 0x0000001619047225 */ /* 0x001fc800078e00ff */
[----:B------:R-:W-:-:S04]  /*7d60*/  IMAD.WIDE.U32 R18, P1, R17, R23, R4 ;  /* 0x0000001711127225 */ /* 0x000fc80007820004 */
[----:B------:R-:W-:-:S04]  /*7d70*/  IMAD.WIDE.U32 R4, R17, R22, RZ ;  /* 0x0000001611047225 */ /* 0x000fc800078e00ff */
[----:B------:R-:W-:Y:S01]  /*7d80*/  IMAD.X R21, RZ, RZ, RZ, P1 ;  /* 0x000000ffff157224 */ /* 0x000fe200008e06ff */
[----:B------:R-:W-:Y:S01]  /*7d90*/  IADD3 RZ, P1, R5, R18, RZ ;  /* 0x0000001205ff7210 */ /* 0x000fe20007f3e0ff */
[----:B------:R-:W-:-:S04]  /*7da0*/  IMAD.MOV.U32 R20, RZ, RZ, R19 ;  /* 0x000000ffff147224 */ /* 0x000fc800078e0013 */
[----:B------:R-:W-:-:S08]  /*7db0*/  IMAD.WIDE.U32.X R20, R25, R23, R20, P1 ;  /* 0x0000001719147225 */ /* 0x000fd000008e0414 */
.L_x_171:
[----:B------:R-:W4:Y:S01]  /*7dc0*/  LDC.64 R34, c[0x0][0x640] ;  /* 0x00019000ff227b82 */ /* 0x000f220000000a00 */
[-C--:B-1-3--:R-:W-:Y:S01]  /*7dd0*/  SHF.R.U64 R24, R20, R6.reuse, R21 ;  /* 0x0000000614187219 */ /* 0x08afe20000001215 */
[----:B--2---:R-:W-:Y:S01]  /*7de0*/  IMAD.MOV R29, RZ, RZ, -R29 ;  /* 0x000000ffff1d7224 */ /* 0x004fe200078e0a1d */
[----:B0-----:R-:W-:Y:S01]  /*7df0*/  SHF.R.U32.HI R4, RZ, R6, R21 ;  /* 0x00000006ff047219 */ /* 0x001fe20000011615 */
[----:B------:R-:W-:Y:S01]  /*7e00*/  ULDC UR6, c[0x0][0x154] ;  /* 0x0000550000067ab9 */ /* 0x000fe20000000800 */
[----:B------:R-:W-:Y:S01]  /*7e10*/  IADD3 R17, P1, RZ, -R24, RZ ;  /* 0x80000018ff117210 */ /* 0x000fe20007f3e0ff */
[----:B------:R-:W-:Y:S02]  /*7e20*/  IMAD R29, R31, R29, R28 ;  /* 0x0000001d1f1d7224 */ /* 0x000fe400078e021c */
[----:B------:R-:W0:Y:S01]  /*7e30*/  LDC R18, c[0x0][0x618] ;  /* 0x00018600ff127b82 */ /* 0x000e220000000800 */
[----:B------:R-:W-:Y:S02]  /*7e40*/  IMAD.MOV.U32 R19, RZ, RZ, -0x1 ;  /* 0xffffffffff137424 */ /* 0x000fe400078e00ff */
[----:B------:R-:W-:-:S02]  /*7e50*/  IMAD.X R5, RZ, RZ, ~R4, P1 ;  /* 0x000000ffff057224 */ /* 0x000fc400008e0e04 */
[----:B------:R-:W-:Y:S02]  /*7e60*/  IMAD.MOV.U32 R21, RZ, RZ, 0x1 ;  /* 0x00000001ff157424 */ /* 0x000fe400078e00ff */
[-C--:B------:R-:W-:Y:S01]  /*7e70*/  IMAD R6, R5, R26.reuse, RZ ;  /* 0x0000001a05067224 */ /* 0x080fe200078e02ff */
[----:B------:R-:W1:Y:S01]  /*7e80*/  LDC R20, c[0x0][0x608] ;  /* 0x00018200ff147b82 */ /* 0x000e620000000800 */
[----:B------:R-:W-:-:S04]  /*7e90*/  IMAD.WIDE.U32 R4, R17, R26, R2 ;  /* 0x0000001a11047225 */ /* 0x000fc800078e0002 */
[----:B------:R-:W-:Y:S01]  /*7ea0*/  IMAD R17, R17, R27, R6 ;  /* 0x0000001b11117224 */ /* 0x000fe200078e0206 */
[----:B------:R-:W-:Y:S02]  /*7eb0*/  I2FP.F32.U32 R6, R30 ;  /* 0x0000001e00067245 */ /* 0x000fe40000201000 */
[----:B------:R-:W2:Y:S01]  /*7ec0*/  LDC R32, c[0x0][0x658] ;  /* 0x00019600ff207b82 */ /* 0x000ea20000000800 */
[----:B------:R-:W-:Y:S01]  /*7ed0*/  IMAD.IADD R5, R5, 0x1, R17 ;  /* 0x0000000105057824 */ /* 0x000fe200078e0211 */
[----:B----4-:R-:W-:Y:S01]  /*7ee0*/  ISETP.NE.U32.AND P1, PT, R34, RZ, PT ;  /* 0x000000ff2200720c */ /* 0x010fe20003f25070 */
[----:B------:R-:W-:-:S03]  /*7ef0*/  FMUL R17, R6, UR6 ;  /* 0x0000000606117c20 */ /* 0x000fc60008400000 */
[----:B------:R-:W-:Y:S01]  /*7f00*/  ISETP.NE.AND.EX P1, PT, R35, RZ, PT, P1 ;  /* 0x000000ff2300720c */ /* 0x000fe20003f25310 */
[----:B------:R3:W4:Y:S01]  /*7f10*/  F2I.U32.TRUNC.NTZ R25, R17 ;  /* 0x0000001100197305 */ /* 0x000722000020f000 */
[----:B------:R-:W3:Y:S01]  /*7f20*/  LDC R27, c[0x0][0x148] ;  /* 0x00005200ff1b7b82 */ /* 0x000ee20000000800 */
[-CC-:B0-----:R-:W-:Y:S02]  /*7f30*/  SHF.R.U64 R22, R4, R18.reuse, R5.reuse ;  /* 0x0000001204167219 */ /* 0x181fe40000001205 */
[----:B------:R-:W-:-:S05]  /*7f40*/  SHF.R.U32.HI R5, RZ, R18, R5 ;  /* 0x00000012ff057219 */ /* 0x000fca0000011605 */
[----:B------:R-:W0:Y:S01]  /*7f50*/  LDC R28, c[0x0][0x600] ;  /* 0x00018000ff1c7b82 */ /* 0x000e220000000800 */
[-CC-:B-1----:R-:W-:Y:S02]  /*7f60*/  SHF.R.U64 R6, R22, R20.reuse, R5.reuse ;  /* 0x0000001416067219 */ /* 0x182fe40000001205 */
[----:B------:R-:W-:-:S05]  /*7f70*/  SHF.R.U32.HI R5, RZ, R20, R5 ;  /* 0x00000014ff057219 */ /* 0x000fca0000011605 */
[----:B------:R-:W1:Y:S01]  /*7f80*/  LDC R33, c[0x0][0x648] ;  /* 0x00019200ff217b82 */ /* 0x000e620000000800 */
[-CC-:B--2---:R-:W-:Y:S02]  /*7f90*/  SHF.R.U64 R26, R6, R32.reuse, R5.reuse ;  /* 0x00000020061a7219 */ /* 0x184fe40000001205 */
[-C--:B------:R-:W-:Y:S02]  /*7fa0*/  SHF.L.U32 R19, R19, R32.reuse, RZ ;  /* 0x0000002013137219 */ /* 0x080fe400000006ff */
[-C--:B------:R-:W-:Y:S01]  /*7fb0*/  SHF.R.U32.HI R5, RZ, R32.reuse, R5 ;  /* 0x00000020ff057219 */ /* 0x080fe20000011605 */
[----:B------:R-:W-:Y:S01]  /*7fc0*/  IMAD.MOV.U32 R4, RZ, RZ, R26 ;  /* 0x000000ffff047224 */ /* 0x000fe200078e001a */
[----:B------:R-:W-:Y:S01]  /*7fd0*/  SHF.L.U32 R32, R21, R32, RZ ;  /* 0x0000002015207219 */ /* 0x000fe200000006ff */
[----:B------:R-:W2:Y:S01]  /*7fe0*/  LDC R36, c[0x0][0x638] ;  /* 0x00018e00ff247b82 */ /* 0x000ea20000000800 */
[----:B------:R-:W-:-:S07]  /*7ff0*/  LOP3.LUT R31, RZ, R19, RZ, 0x33, !PT ;  /* 0x00000013ff1f7212 */ /* 0x000fce00078e33ff */
[----:B------:R-:W0:Y:S01]  /*8000*/  LDC R37, c[0x0][0x610] ;  /* 0x00018400ff257b82 */ /* 0x000e220000000800 */
[----:B----4-:R-:W-:Y:S05]  /*8010*/  @!P1 BRA `(.L_x_172) ;  /* 0x0000000000289947 */ /* 0x010fea0003800000 */
[----:B---3--:R-:W3:Y:S02]  /*8020*/  LDC R17, c[0x0][0x64c] ;  /* 0x00019300ff117b82 */ /* 0x008ee40000000800 */
        /* <DEDUP_REMOVED lines=9> */
.L_x_172:
[----:B-1----:R-:W-:Y:S01]  /*80c0*/  SHF.R.U64 R4, R4, R33, R5 ;  /* 0x0000002104047219 */ /* 0x002fe20000001205 */
[----:B0-----:R-:W-:Y:S01]  /*80d0*/  VIADD R19, R28, 0xffffffff ;  /* 0xffffffff1c137836 */ /* 0x001fe20000000000 */
[----:B---3--:R-:W-:Y:S01]  /*80e0*/  LOP3.LUT R17, R6, R31, RZ, 0xc0, !PT ;  /* 0x0000001f06117212 */ /* 0x008fe200078ec0ff */
[----:B------:R-:W-:Y:S02]  /*80f0*/  IMAD.MOV R25, RZ, RZ, -R25 ;  /* 0x000000ffff197224 */ /* 0x000fe400078e0a19 */
[----:B------:R-:W-:Y:S01]  /*8100*/  IMAD.MOV R5, RZ, RZ, -R4 ;  /* 0x000000ffff057224 */ /* 0x000fe200078e0a04 */
[----:B------:R-:W-:Y:S01]  /*8110*/  LOP3.LUT R19, R22, R19, RZ, 0xc0, !PT ;  /* 0x0000001316137212 */ /* 0x000fe200078ec0ff */
[----:B------:R-:W-:Y:S02]  /*8120*/  IMAD R6, R32, R4, R17 ;  /* 0x0000000420067224 */ /* 0x000fe400078e0211 */
[----:B------:R-:W-:Y:S02]  /*8130*/  @P3 IMAD R29, R27, R25, R30 ;  /* 0x000000191b1d3224 */ /* 0x000fe400078e021e */
[----:B--2---:R-:W-:-:S02]  /*8140*/  IMAD R4, R5, R36, R26 ;  /* 0x0000002405047224 */ /* 0x004fc400078e021a */
[----:B------:R-:W-:Y:S02]  /*8150*/  IMAD R6, R6, R37, R29 ;  /* 0x0000002506067224 */ /* 0x000fe400078e021d */
[----:B------:R-:W-:Y:S02]  /*8160*/  IMAD R19, R4, R28, R19 ;  /* 0x0000001c04137224 */ /* 0x000fe400078e0213 */
[----:B------:R-:W-:Y:S02]  /*8170*/  IMAD.MOV.U32 R17, RZ, RZ, 0x1 ;  /* 0x00000001ff117424 */ /* 0x000fe400078e00ff */
[----:B------:R-:W-:Y:S01]  /*8180*/  IMAD.MOV.U32 R4, RZ, RZ, R24 ;  /* 0x000000ffff047224 */ /* 0x000fe200078e0018 */
[----:B------:R-:W-:Y:S02]  /*8190*/  SEL R5, R19, R6, !P3 ;  /* 0x0000000613057207 */ /* 0x000fe40005800000 */
[----:B------:R-:W-:-:S07]  /*81a0*/  SEL R6, R6, R19, !P3 ;  /* 0x0000001306067207 */ /* 0x000fce0005800000 */
.L_x_170:
[----:B------:R-:W-:Y:S02]  /*81b0*/  LOP3.LUT P1, RZ, R17, 0xff, RZ, 0xc0, !PT ;  /* 0x000000ff11ff7812 */ /* 0x000fe4000782c0ff */
[----:B------:R-:W-:-:S11]  /*81c0*/  LOP3.LUT R150, R150, 0x1, RZ, 0x3c, !PT ;  /* 0x0000000196967812 */ /* 0x000fd600078e3cff */
[----:B------:R-:W-:Y:S05]  /*81d0*/  @P1 BRA `(.L_x_173) ;  /* 0xffffff9000e81947 */ /* 0x000fea000383ffff */
[----:B------:R-:W-:Y:S05]  /*81e0*/  EXIT ;  /* 0x000000000000794d */ /* 0x000fea0003800000 */
.L_x_17:
[----:B------:R-:W-:-:S08]  /*81f0*/  ISETP.NE.AND P0, PT, R17, RZ, PT ;  /* 0x000000ff1100720c */ /* 0x000fd00003f05270 */
[----:B--23-5:R-:W0:-:S00]  /*8200*/  USETMAXREG.DEALLOC.CTAPOOL 0x28 ;  /* 0x00000028000079c8 */ /* 0x02ce0000080e0500 */
[----:B------:R-:W-:Y:S05]  /*8210*/  @P0 EXIT ;  /* 0x000000000000094d */ /* 0x000fea0003800000 */
[----:B0-----:R-:W-:Y:S01]  /*8220*/  LOP3.LUT P0, RZ, R18, 0xff, RZ, 0xc0, !PT ;  /* 0x000000ff12ff7812 */ /* 0x001fe2000780c0ff */
[----:B------:R-:W-:Y:S02]  /*8230*/  IMAD.MOV.U32 R12, RZ, RZ, 0x1 ;  /* 0x00000001ff0c7424 */ /* 0x000fe400078e00ff */
[----:B------:R-:W-:-:S10]  /*8240*/  IMAD.MOV.U32 R13, RZ, RZ, RZ ;  /* 0x000000ffff0d7224 */ /* 0x000fd400078e00ff */
[----:B------:R-:W-:Y:S05]  /*8250*/  @!P0 BRA `(.L_x_174) ;  /* 0x0000000c00208947 */ /* 0x000fea0003800000 */
[----:B------:R-:W0:Y:S01]  /*8260*/  S2UR UR8, SR_CgaCtaId ;  /* 0x00000000000879c3 */ /* 0x000e220000008800 */
[----:B------:R-:W-:Y:S01]  /*8270*/  LOP3.LUT P0, RZ, R16, 0x1f, RZ, 0xc0, !PT ;  /* 0x0000001f10ff7812 */ /* 0x000fe2000780c0ff */
[----:B------:R-:W-:Y:S01]  /*8280*/  ULDC UR5, c[0x0][0x658] ;  /* 0x0001960000057ab9 */ /* 0x000fe20000000800 */
[----:B------:R-:W-:Y:S01]  /*8290*/  UMOV UR6, 0xffffffff ;  /* 0xffffffff00067882 */ /* 0x000fe20000000000 */
[----:B------:R-:W-:Y:S01]  /*82a0*/  BSSY B0, `(.L_x_174) ;  /* 0x00000c3000007945 */ /* 0x000fe20003800000 */
[C---:B------:R-:W-:Y:S01]  /*82b0*/  ISETP.NE.AND P2, PT, R14.reuse, RZ, PT ;  /* 0x000000ff0e00720c */ /* 0x040fe20003f45270 */
[----:B------:R-:W-:Y:S01]  /*82c0*/  USHF.L.U32 UR6, UR6, UR5, URZ ;  /* 0x0000000506067299 */ /* 0x000fe2000800063f */
[----:B------:R-:W-:Y:S01]  /*82d0*/  ISETP.NE.OR P0, PT, R14, RZ, !P0 ;  /* 0x000000ff0e00720c */ /* 0x000fe20004705670 */
[----:B------:R-:W-:Y:S01]  /*82e0*/  IMAD.MOV.U32 R15, RZ, RZ, 0x1 ;  /* 0x00000001ff0f7424 */ /* 0x000fe200078e00ff */
[----:B------:R-:W-:Y:S01]  /*82f0*/  LOP3.LUT R14, R7, 0x2, RZ, 0xfc, !PT ;  /* 0x00000002070e7812 */ /* 0x000fe200078efcff */
[----:B------:R-:W-:Y:S01]  /*8300*/  IMAD.MOV.U32 R12, RZ, RZ, 0x1 ;  /* 0x00000001ff0c7424 */ /* 0x000fe200078e00ff */
[----:B------:R-:W-:Y:S01]  /*8310*/  ULDC UR4, c[0x0][0x600] ;  /* 0x0001800000047ab9 */ /* 0x000fe20000000800 */
[----:B------:R-:W-:Y:S01]  /*8320*/  IMAD.MOV.U32 R13, RZ, RZ, RZ ;  /* 0x000000ffff0d7224 */ /* 0x000fe200078e00ff */
[----:B------:R-:W-:Y:S01]  /*8330*/  UMOV UR7, 0x1 ;  /* 0x0000000100077882 */ /* 0x000fe20000000000 */
[----:B------:R-:W-:-:S02]  /*8340*/  UIADD3 UR21, UR13, 0x1, URZ ;  /* 0x000000010d157890 */ /* 0x000fc4000fffe03f */
[----:B------:R-:W-:Y:S02]  /*8350*/  UIADD3 UR16, UR4, -0x1, URZ ;  /* 0xffffffff04107890 */ /* 0x000fe4000fffe03f */
[----:B------:R-:W-:Y:S02]  /*8360*/  USHF.L.U32 UR18, UR7, UR5, URZ ;  /* 0x0000000507127299 */ /* 0x000fe4000800063f */
[----:B------:R-:W-:Y:S01]  /*8370*/  ULOP3.LUT UR17, URZ, UR6, URZ, 0x33, !UPT ;  /* 0x000000063f117292 */ /* 0x000fe2000f8e333f */
[----:B------:R-:W-:Y:S01]  /*8380*/  ULDC.64 UR22, c[0x0][0x198] ;  /* 0x0000660000167ab9 */ /* 0x000fe20000000a00 */
[----:B0-----:R-:W-:-:S10]  /*8390*/  IMAD.U32 R17, RZ, RZ, UR8 ;  /* 0x00000008ff117e24 */ /* 0x001fd4000f8e00ff */
.L_x_186:
[----:B------:R-:W-:-:S03]  /*83a0*/  UMOV UR4, 0xffffffff ;  /* 0xffffffff00047882 */ /* 0x000fc60000000000 */
[----:B------:R-:W-:Y:S05]  /*83b0*/  BRA.DIV UR4, `(.L_x_175) ;  /* 0x0000000e04c47947 */ /* 0x000fea000b800000 */
[----:B------:R-:W-:-:S13]  /*83c0*/  ELECT P1, URZ, PT ;  /* 0x00000000003f782f */ /* 0x000fda0003820000 */
.L_x_198:
[----:B------:R-:W0:Y:S01]  /*83d0*/  LDC R10, c[0x0][0x28c] ;  /* 0x0000a300ff0a7b82 */ /* 0x000e220000000800 */
[----:B------:R-:W-:Y:S01]  /*83e0*/  BSSY B1, `(.L_x_176) ;  /* 0x000003b000017945 */ /* 0x000fe20003800000 */
[----:B0-----:R-:W-:-:S13]  /*83f0*/  ISETP.LT.OR P1, PT, R10, 0x1, !P1 ;  /* 0x000000010a00780c */ /* 0x001fda0004f21670 */
[----:B------:R-:W-:Y:S05]  /*8400*/  @P1 BRA `(.L_x_177) ;  /* 0x0000000000e01947 */ /* 0x000fea0003800000 */
[----:B------:R-:W-:Y:S02]  /*8410*/  IMAD R17, R6, 0x2, R17 ;  /* 0x0000000206117824 */ /* 0x000fe400078e0211 */
[----:B------:R-:W-:Y:S02]  /*8420*/  IMAD.SHL.U32 R18, R5, 0x80, RZ ;  /* 0x0000008005127824 */ /* 0x000fe400078e00ff */
[----:B------:R-:W-:Y:S02]  /*8430*/  IMAD.MOV.U32 R20, RZ, RZ, RZ ;  /* 0x000000ffff147224 */ /* 0x000fe400078e00ff */
[----:B------:R-:W-:Y:S02]  /*8440*/  IMAD.U32 R22, RZ, RZ, UR21 ;  /* 0x00000015ff167e24 */ /* 0x000fe4000f8e00ff */
[----:B------:R-:W-:Y:S02]  /*8450*/  IMAD.MOV.U32 R5, RZ, RZ, R12 ;  /* 0x000000ffff057224 */ /* 0x000fe400078e000c */
[----:B------:R-:W-:-:S02]  /*8460*/  IMAD.MOV.U32 R6, RZ, RZ, R13 ;  /* 0x000000ffff067224 */ /* 0x000fc400078e000d */
[----:B------:R-:W-:-:S07]  /*8470*/  IMAD.SHL.U32 R16, R17, 0x20, RZ ;  /* 0x0000002011107824 */ /* 0x000fce00078e00ff */
.L_x_181:
[----:B------:R-:W0:Y:S01]  /*8480*/  S2UR UR4, SR_CgaCtaId ;  /* 0x00000000000479c3 */ /* 0x000e220000008800 */
[----:B------:R-:W-:-:S07]  /*8490*/  MOV R10, 0x400 ;  /* 0x00000400000a7802 */ /* 0x000fce0000000f00 */
[----:B------:R-:W1:Y:S01]  /*84a0*/  @!P2 LDC R11, c[0x0][0x500] ;  /* 0x00014000ff0bab82 */ /* 0x000e620000000800 */
[----:B0-----:R-:W-:-:S05]  /*84b0*/  IMAD.U32 R17, RZ, RZ, UR4 ;  /* 0x00000004ff117e24 */ /* 0x001fca000f8e00ff */
[----:B------:R-:W-:Y:S02]  /*84c0*/  LEA R21, R17, R10, 0x18 ;  /* 0x0000000a11157211 */ /* 0x000fe400078ec0ff */
[----:B------:R-:W-:-:S03]  /*84d0*/  SHF.L.U32 R10, R5, 0x1f, RZ ;  /* 0x0000001f050a7819 */ /* 0x000fc600000006ff */
[----:B------:R-:W-:-:S04]  /*84e0*/  IMAD R19, R6, 0x8, R21 ;  /* 0x0000000806137824 */ /* 0x000fc800078e0215 */
[----:B------:R-:W0:Y:S02]  /*84f0*/  SYNCS.PHASECHK.TRANS64.TRYWAIT P1, [R19+URZ+0x18], R10 ;  /* 0x0000180a130075a7 */ /* 0x000e24000802017f */
[----:B01----:R-:W-:Y:S05]  /*8500*/  @!P1 BRA `(.L_x_178) ;  /* 0x0000000c00909947 */ /* 0x003fea0003800000 */
.L_x_199:
[----:B0-----:R-:W-:Y:S01]  /*8510*/  PRMT R10, R14, 0x9910, RZ ;  /* 0x000099100e0a7816 */ /* 0x001fe200000000ff */
[----:B------:R0:W-:Y:S03]  /*8520*/  @!P2 SYNCS.ARRIVE.TRANS64 RZ, [R19+URZ], R11 ;  /* 0x0000000b13ffa9a7 */ /* 0x0001e6000800003f */
[----:B------:R-:W-:-:S13]  /*8530*/  ISETP.NE.AND P1, PT, R10, 0x2, PT ;  /* 0x000000020a00780c */ /* 0x000fda0003f25270 */
[----:B0-----:R-:W-:Y:S05]  /*8540*/  @P1 BRA `(.L_x_179) ;  /* 0x0000000000041947 */ /* 0x001fea0003800000 */
[----:B------:R-:W-:Y:S01]  /*8550*/  BPT.TRAP 0x1 ;  /* 0x000000040000795c */ /* 0x000fe20000300000 */
.L_x_179:
[----:B------:R-:W-:Y:S05]  /*8560*/  @P0 BRA `(.L_x_180) ;  /* 0x0000000000040947 */ /* 0x000fea0003800000 */
[----:B------:R-:W-:Y:S01]  /*8570*/  BPT.TRAP 0x1 ;  /* 0x000000040000795c */ /* 0x000fe20000300000 */
.L_x_180:
[----:B------:R-:W-:Y:S01]  /*8580*/  IMAD R10, R6, 0x2, R17 ;  /* 0x00000002060a7824 */ /* 0x000fe200078e0211 */
[----:B------:R-:W-:Y:S01]  /*8590*/  R2UR UR9, R19 ;  /* 0x00000000130972ca */ /* 0x000fe200000e0000 */
[----:B------:R-:W-:Y:S01]  /*85a0*/  VIADD R22, R22, 0xffffffff ;  /* 0xffffffff16167836 */ /* 0x000fe20000000000 */
[----:B------:R-:W-:Y:S01]  /*85b0*/  UIADD3 UR4, UP0, UR22, 0xf0, URZ ;  /* 0x000000f016047890 */ /* 0x000fe2000ff1e03f */
[--C-:B------:R-:W-:Y:S01]  /*85c0*/  IMAD.U32 R10, R10, 0x1000, R21.reuse ;  /* 0x000010000a0a7824 */ /* 0x100fe200078e0015 */
[----:B------:R-:W-:Y:S01]  /*85d0*/  R2UR UR11, R16 ;  /* 0x00000000100b72ca */ /* 0x000fe200000e0000 */
[----:B------:R-:W-:Y:S01]  /*85e0*/  IMAD R21, R6, 0x4000, R21 ;  /* 0x0000400006157824 */ /* 0x000fe200078e0215 */
[----:B------:R-:W-:Y:S01]  /*85f0*/  R2UR UR10, R20 ;  /* 0x00000000140a72ca */ /* 0x000fe200000e0000 */
[----:B------:R-:W-:Y:S01]  /*8600*/  UIADD3 UR24, UP1, UR22, 0x1f0, URZ ;  /* 0x000001f016187890 */ /* 0x000fe2000ff3e03f */
[----:B------:R-:W-:Y:S01]  /*8610*/  R2UR UR5, R10 ;  /* 0x000000000a0572ca */ /* 0x000fe200000e0000 */
[----:B------:R-:W-:Y:S01]  /*8620*/  VIADD R6, R6, 0x1 ;  /* 0x0000000106067836 */ /* 0x000fe20000000000 */
[----:B------:R-:W-:Y:S01]  /*8630*/  R2UR UR8, R21 ;  /* 0x00000000150872ca */ /* 0x000fe200000e0000 */
[----:B------:R-:W-:Y:S01]  /*8640*/  UIADD3.X UR25, URZ, UR23, URZ, UP1, !UPT ;  /* 0x000000173f197290 */ /* 0x000fe20008ffe43f */
[----:B------:R-:W-:Y:S01]  /*8650*/  R2UR UR12, R4 ;  /* 0x00000000040c72ca */ /* 0x000fe200000e0000 */
[----:B------:R-:W-:Y:S01]  /*8660*/  UMOV UR20, 0x30000 ;  /* 0x0003000000147882 */ /* 0x000fe20000000000 */
[----:B------:R-:W-:Y:S01]  /*8670*/  R2UR UR19, R18 ;  /* 0x00000000121372ca */ /* 0x000fe200000e0000 */
[----:B------:R-:W-:Y:S01]  /*8680*/  UMOV UR6, 0x0 ;  /* 0x0000000000067882 */ /* 0x000fe20000000000 */
[----:B------:R-:W-:Y:S01]  /*8690*/  ISETP.GT.AND P4, PT, R22, 0x1, PT ;  /* 0x000000011600780c */ /* 0x000fe20003f84270 */
[----:B------:R-:W-:Y:S01]  /*86a0*/  UMOV UR7, 0x10000000 ;  /* 0x1000000000077882 */ /* 0x000fe20000000000 */
[----:B------:R-:W-:Y:S01]  /*86b0*/  ISETP.NE.AND P1, PT, R6, 0x3, PT ;  /* 0x000000030600780c */ /* 0x000fe20003f25270 */
[----:B------:R-:W-:-:S02]  /*86c0*/  VIADD R20, R20, 0x80 ;  /* 0x0000008014147836 */ /* 0x000fc40000000000 */
[----:B------:R-:W-:Y:S01]  /*86d0*/  UIADD3 UR14, UR5, 0x100, URZ ;  /* 0x00000100050e7890 */ /* 0x000fe2000fffe03f */
[----:B------:R-:W-:Y:S01]  /*86e0*/  SEL R10, RZ, 0x1, P1 ;  /* 0x00000001ff0a7807 */ /* 0x000fe20000800000 */
[----:B------:R-:W-:Y:S01]  /*86f0*/  UIADD3.X UR5, URZ, UR23, URZ, UP0, !UPT ;  /* 0x000000173f057290 */ /* 0x000fe200087fe43f */
[----:B------:R-:W-:Y:S01]  /*8700*/  SEL R6, R6, RZ, P1 ;  /* 0x000000ff06067207 */ /* 0x000fe20000800000 */
[----:B------:R-:W-:Y:S01]  /*8710*/  UIADD3 UR15, UR8, 0x6100, URZ ;  /* 0x00006100080f7890 */ /* 0x000fe2000fffe03f */
[----:B------:R-:W-:Y:S02]  /*8720*/  LOP3.LUT R5, R5, R10, RZ, 0x3c, !PT ;  /* 0x0000000a05057212 */ /* 0x000fe400078e3cff */
[----:B------:R-:W-:-:S04]  /*8730*/  UMOV UR8, UR14 ;  /* 0x0000000e00087c82 */ /* 0x000fc80008000000 */
[----:B------:R0:W-:Y:S02]  /*8740*/  UTMALDG.3D.MULTICAST [UR8], [UR4], UR20, desc[UR6] ;  /* 0x00000608040073b4 */ /* 0x0001e40008011814 */
[----:B0-----:R-:W-:Y:S01]  /*8750*/  UMOV UR8, UR15 ;  /* 0x0000000f00087c82 */ /* 0x001fe20008000000 */
[----:B------:R-:W-:Y:S02]  /*8760*/  UMOV UR11, UR19 ;  /* 0x00000013000b7c82 */ /* 0x000fe40008000000 */
[----:B------:R0:W-:Y:S02]  /*8770*/  UTMALDG.3D [UR8], [UR24], desc[UR6] ;  /* 0x00000608180075b4 */ /* 0x0001e40008011000 */
[----:B0-----:R-:W-:Y:S05]  /*8780*/  @P4 BRA `(.L_x_181) ;  /* 0xfffffffc003c4947 */ /* 0x001fea000383ffff */
.L_x_177:
[----:B------:R-:W-:Y:S05]  /*8790*/  BSYNC B1 ;  /* 0x0000000000017941 */ /* 0x000fea0003800000 */
.L_x_176:
[----:B------:R-:W-:Y:S01]  /*87a0*/  LOP3.LUT P5, RZ, R15, 0xff, RZ, 0xc0, !PT ;  /* 0x000000ff0fff7812 */ /* 0x000fe200078ac0ff */
[----:B------:R-:W-:Y:S01]  /*87b0*/  VIADD R6, R13, UR13 ;  /* 0x0000000d0d067c36 */ /* 0x000fe20008000000 */
[----:B------:R-:W-:Y:S01]  /*87c0*/  ULDC.64 UR4, c[0x0][0x650] ;  /* 0x0001940000047ab9 */ /* 0x000fe20000000a00 */
[----:B------:R-:W-:Y:S01]  /*87d0*/  IMAD.U32 R11, RZ, RZ, UR13 ;  /* 0x0000000dff0b7e24 */ /* 0x000fe2000f8e00ff */
[----:B------:R-:W-:Y:S01]  /*87e0*/  UISETP.GE.U32.AND UP0, UPT, UR13, 0x3, UPT ;  /* 0x000000030d00788c */ /* 0x000fe2000bf06070 */
[----:B------:R-:W-:Y:S01]  /*87f0*/  BSSY B1, `(.L_x_182) ;  /* 0x000006b000017945 */ /* 0x000fe20003800000 */
[----:B------:R-:W-:Y:S02]  /*8800*/  ISETP.GT.U32.AND P1, PT, R6, 0x2, PT ;  /* 0x000000020600780c */ /* 0x000fe40003f24070 */
[----:B------:R-:W-:Y:S02]  /*8810*/  PRMT R15, RZ, 0x7610, R15 ;  /* 0x00007610ff0f7816 */ /* 0x000fe4000000000f */
[----:B------:R-:W-:-:S02]  /*8820*/  ISETP.LT.U32.AND P1, PT, R11, 0x3, P1 ;  /* 0x000000030b00780c */ /* 0x000fc40000f21070 */
[----:B------:R-:W-:Y:S01]  /*8830*/  PLOP3.LUT P4, PT, PT, PT, UP0, 0x80, 0x0 ;  /* 0x000000000000781c */ /* 0x000fe20003f8f008 */
[----:B------:R-:W0:Y:S01]  /*8840*/  @P5 S2R R17, SR_CgaCtaId ;  /* 0x0000000000115919 */ /* 0x000e220000008800 */
[----:B------:R-:W-:-:S04]  /*8850*/  @P5 MOV R4, 0x400 ;  /* 0x0000040000045802 */ /* 0x000fc80000000f00 */
[----:B0-----:R-:W-:Y:S01]  /*8860*/  @P5 LEA R10, R17, R4, 0x18 ;  /* 0x00000004110a5211 */ /* 0x001fe200078ec0ff */
[----:B------:R-:W-:-:S03]  /*8870*/  IMAD.WIDE.U32 R4, R6, -0x55555555, RZ ;  /* 0xaaaaaaab06047825 */ /* 0x000fc600078e00ff */
[----:B------:R0:W-:Y:S01]  /*8880*/  @P5 SYNCS.ARRIVE.TRANS64.A1T0 RZ, [R10+URZ+0x68], RZ ;  /* 0x000068ff0aff59a7 */ /* 0x0001e2000810003f */
[----:B------:R-:W-:Y:S01]  /*8890*/  IADD3 R2, P5, R2, R8, RZ ;  /* 0x0000000802027210 */ /* 0x000fe20007fbe0ff */
[----:B------:R-:W-:Y:S01]  /*88a0*/  IMAD.MOV.U32 R4, RZ, RZ, -0x1 ;  /* 0xffffffffff047424 */ /* 0x000fe200078e00ff */
[----:B------:R-:W-:Y:S02]  /*88b0*/  SHF.R.U32.HI R11, RZ, 0x1, R5 ;  /* 0x00000001ff0b7819 */ /* 0x000fe40000011605 */
[----:B------:R-:W-:Y:S01]  /*88c0*/  SEL R5, RZ, 0x1, !P1 ;  /* 0x00000001ff057807 */ /* 0x000fe20004800000 */
[----:B------:R-:W-:Y:S01]  /*88d0*/  IMAD.X R3, R3, 0x1, R0, P5 ;  /* 0x0000000103037824 */ /* 0x000fe200028e0600 */
[----:B------:R-:W-:Y:S01]  /*88e0*/  ISETP.GE.U32.AND P1, PT, R2, UR4, PT ;  /* 0x0000000402007c0c */ /* 0x000fe2000bf26070 */
[----:B------:R-:W-:Y:S01]  /*88f0*/  IMAD R13, R11, -0x3, R6 ;  /* 0xfffffffd0b0d7824 */ /* 0x000fe200078e0206 */
[----:B------:R-:W-:Y:S01]  /*8900*/  LOP3.LUT R12, R12, R5, RZ, 0x3c, !PT ;  /* 0x000000050c0c7212 */ /* 0x000fe200078e3cff */
[----:B------:R-:W-:Y:S01]  /*8910*/  IMAD.MOV.U32 R6, RZ, RZ, -0x1 ;  /* 0xffffffffff067424 */ /* 0x000fe200078e00ff */
[----:B------:R-:W-:Y:S01]  /*8920*/  ISETP.GE.U32.AND.EX P1, PT, R3, UR5, PT, P1 ;  /* 0x0000000503007c0c */ /* 0x000fe2000bf26110 */
[----:B------:R-:W-:Y:S01]  /*8930*/  IMAD.MOV.U32 R5, RZ, RZ, -0x1 ;  /* 0xffffffffff057424 */ /* 0x000fe200078e00ff */
[----:B------:R-:W-:-:S02]  /*8940*/  @P4 LOP3.LUT R12, R12, 0x1, R11, 0x78, !PT ;  /* 0x000000010c0c4812 */ /* 0x000fc400078e780b */
[----:B0-----:R-:W-:-:S09]  /*8950*/  PRMT R10, RZ, 0x7610, R10 ;  /* 0x00007610ff0a7816 */ /* 0x001fd2000000000a */
[----:B------:R-:W-:Y:S05]  /*8960*/  @P1 BRA `(.L_x_183) ;  /* 0x00000004004c1947 */ /* 0x000fea0003800000 */
[----:B------:R-:W0:Y:S01]  /*8970*/  S2R R18, SR_CTAID.X ;  /* 0x0000000000127919 */ /* 0x000e220000002500 */
[----:B------:R-:W-:Y:S01]  /*8980*/  ULDC.64 UR4, c[0x0][0x628] ;  /* 0x00018a0000047ab9 */ /* 0x000fe20000000a00 */
[----:B------:R-:W1:Y:S01]  /*8990*/  LDC R19, c[0x0][0x144] ;  /* 0x00005100ff137b82 */ /* 0x000e620000000800 */
[----:B------:R-:W-:Y:S01]  /*89a0*/  ISETP.NE.U32.AND P1, PT, RZ, UR4, PT ;  /* 0x00000004ff007c0c */ /* 0x000fe2000bf25070 */
[----:B------:R-:W2:Y:S01]  /*89b0*/  S2R R6, SR_CTAID.Y ;  /* 0x0000000000067919 */ /* 0x000ea20000002600 */
[----:B------:R-:W-:Y:S01]  /*89c0*/  ULDC UR7, c[0x0][0x630] ;  /* 0x00018c0000077ab9 */ /* 0x000fe20000000800 */
[----:B------:R-:W-:Y:S01]  /*89d0*/  ULDC UR8, c[0x0][0x150] ;  /* 0x0000540000087ab9 */ /* 0x000fe20000000800 */
[----:B------:R-:W-:Y:S01]  /*89e0*/  ISETP.NE.AND.EX P1, PT, RZ, UR5, PT, P1 ;  /* 0x00000005ff007c0c */ /* 0x000fe2000bf25310 */
[----:B------:R-:W-:Y:S02]  /*89f0*/  IMAD.MOV.U32 R4, RZ, RZ, R2 ;  /* 0x000000ffff047224 */ /* 0x000fe400078e0002 */
[----:B------:R-:W-:Y:S01]  /*8a00*/  IMAD.MOV.U32 R5, RZ, RZ, R3 ;  /* 0x000000ffff057224 */ /* 0x000fe200078e0003 */
[----:B0-----:R-:W-:-:S09]  /*8a10*/  I2FP.F32.U32 R20, R18 ;  /* 0x0000001200147245 */ /* 0x001fd20000201000 */
[----:B------:R-:W-:Y:S05]  /*8a20*/  @!P1 BRA `(.L_x_184) ;  /* 0x0000000000289947 */ /* 0x000fea0003800000 */
[----:B------:R-:W-:Y:S02]  /*8a30*/  ULDC UR6, c[0x0][0x634] ;  /* 0x00018d0000067ab9 */ /* 0x000fe40000000800 */
[----:B------:R-:W-:-:S05]  /*8a40*/  IADD3 R5, P1, R2, UR6, RZ ;  /* 0x0000000602057c10 */ /* 0x000fca000ff3e0ff */
[----:B------:R-:W-:-:S04]  /*8a50*/  IMAD.X R21, RZ, RZ, R3, P1 ;  /* 0x000000ffff157224 */ /* 0x000fc800008e0603 */
[----:B------:R-:W-:-:S04]  /*8a60*/  IMAD.WIDE.U32 R10, R21, UR4, RZ ;  /* 0x00000004150a7c25 */ /* 0x000fc8000f8e00ff */
[----:B------:R-:W-:-:S04]  /*8a70*/  IMAD.WIDE.U32 R10, P1, R5, UR5, R10 ;  /* 0x00000005050a7c25 */ /* 0x000fc8000f82000a */
[----:B------:R-:W-:-:S04]  /*8a80*/  IMAD.WIDE.U32 R4, R5, UR4, RZ ;  /* 0x0000000405047c25 */ /* 0x000fc8000f8e00ff */
[----:B------:R-:W-:Y:S01]  /*8a90*/  IMAD.MOV.U32 R4, RZ, RZ, R11 ;  /* 0x000000ffff047224 */ /* 0x000fe200078e000b */
[----:B------:R-:W-:Y:S01]  /*8aa0*/  IADD3 RZ, P4, R5, R10, RZ ;  /* 0x0000000a05ff7210 */ /* 0x000fe20007f9e0ff */
[----:B------:R-:W-:-:S04]  /*8ab0*/  IMAD.X R5, RZ, RZ, RZ, P1 ;  /* 0x000000ffff057224 */ /* 0x000fc800008e06ff */
[----:B------:R-:W-:-:S08]  /*8ac0*/  IMAD.WIDE.U32.X R4, R21, UR5, R4, P4 ;  /* 0x0000000515047c25 */ /* 0x000fd0000a0e0404 */
.L_x_184:
[----:B------:R-:W-:Y:S01]  /*8ad0*/  FMUL R20, R20, UR8 ;  /* 0x0000000814147c20 */ /* 0x000fe20008400000 */
[--C-:B------:R-:W-:Y:S01]  /*8ae0*/  SHF.R.U64 R16, R4, UR7, R5.reuse ;  /* 0x0000000704107c19 */ /* 0x100fe20008001205 */
[----:B------:R-:W-:Y:S01]  /*8af0*/  ULDC.64 UR4, c[0x0][0x620] ;  /* 0x0001880000047ab9 */ /* 0x000fe20000000a00 */
[----:B------:R-:W-:Y:S01]  /*8b00*/  SHF.R.U32.HI R4, RZ, UR7, R5 ;  /* 0x00000007ff047c19 */ /* 0x000fe20008011605 */
[----:B------:R-:W-:Y:S01]  /*8b10*/  ULDC.64 UR6, c[0x0][0x640] ;  /* 0x0001900000067ab9 */ /* 0x000fe20000000a00 */
[----:B------:R-:W-:Y:S01]  /*8b20*/  IADD3 R5, P1, RZ, -R16, RZ ;  /* 0x80000010ff057210 */ /* 0x000fe20007f3e0ff */
[----:B------:R-:W0:Y:S01]  /*8b30*/  F2I.U32.TRUNC.NTZ R20, R20 ;  /* 0x0000001400147305 */ /* 0x000e22000020f000 */
[----:B------:R-:W3:Y:S03]  /*8b40*/  LDC R21, c[0x0][0x148] ;  /* 0x00005200ff157b82 */ /* 0x000ee60000000800 */
[----:B------:R-:W-:Y:S01]  /*8b50*/  IMAD.X R4, RZ, RZ, ~R4, P1 ;  /* 0x000000ffff047224 */ /* 0x000fe200008e0e04 */
[----:B------:R-:W-:-:S03]  /*8b60*/  ISETP.NE.U32.AND P1, PT, RZ, UR6, PT ;  /* 0x00000006ff007c0c */ /* 0x000fc6000bf25070 */
[----:B------:R-:W-:Y:S01]  /*8b70*/  IMAD R4, R4, UR4, RZ ;  /* 0x0000000404047c24 */ /* 0x000fe2000f8e02ff */
[----:B------:R-:W-:-:S03]  /*8b80*/  ISETP.NE.AND.EX P1, PT, RZ, UR7, PT, P1 ;  /* 0x00000007ff007c0c */ /* 0x000fc6000bf25310 */
[C---:B------:R-:W-:Y:S01]  /*8b90*/  IMAD R11, R5.reuse, UR5, R4 ;  /* 0x00000005050b7c24 */ /* 0x040fe2000f8e0204 */
[----:B------:R-:W-:Y:S01]  /*8ba0*/  ULDC UR5, c[0x0][0x154] ;  /* 0x0000550000057ab9 */ /* 0x000fe20000000800 */
[----:B------:R-:W-:Y:S01]  /*8bb0*/  IMAD.WIDE.U32 R4, R5, UR4, R2 ;  /* 0x0000000405047c25 */ /* 0x000fe2000f8e0002 */
[----:B------:R-:W-:-:S03]  /*8bc0*/  ULDC UR4, c[0x0][0x618] ;  /* 0x0001860000047ab9 */ /* 0x000fc60000000800 */
[----:B0-----:R-:W-:Y:S02]  /*8bd0*/  IMAD.MOV R10, RZ, RZ, -R20 ;  /* 0x000000ffff0a7224 */ /* 0x001fe400078e0a14 */
[----:B------:R-:W-:Y:S02]  /*8be0*/  IMAD.IADD R5, R5, 0x1, R11 ;  /* 0x0000000105057824 */ /* 0x000fe400078e020b */
[----:B-1----:R-:W-:Y:S01]  /*8bf0*/  IMAD R18, R19, R10, R18 ;  /* 0x0000000a13127224 */ /* 0x002fe200078e0212 */
[----:B--2---:R-:W-:Y:S02]  /*8c00*/  I2FP.F32.U32 R10, R6 ;  /* 0x00000006000a7245 */ /* 0x004fe40000201000 */
[--C-:B------:R-:W-:Y:S02]  /*8c10*/  SHF.R.U64 R19, R4, UR4, R5.reuse ;  /* 0x0000000404137c19 */ /* 0x100fe40008001205 */
[----:B------:R-:W-:Y:S01]  /*8c20*/  SHF.R.U32.HI R4, RZ, UR4, R5 ;  /* 0x00000004ff047c19 */ /* 0x000fe20008011605 */
[----:B------:R-:W-:Y:S01]  /*8c30*/  FMUL R10, R10, UR5 ;  /* 0x000000050a0a7c20 */ /* 0x000fe20008400000 */
[----:B------:R-:W-:-:S02]  /*8c40*/  ULDC UR4, c[0x0][0x608] ;  /* 0x0001820000047ab9 */ /* 0x000fc40000000800 */
[--C-:B------:R-:W-:Y:S01]  /*8c50*/  SHF.R.U64 R22, R19, UR4, R4.reuse ;  /* 0x0000000413167c19 */ /* 0x100fe20008001204 */
[----:B------:R0:W1:Y:S01]  /*8c60*/  F2I.U32.TRUNC.NTZ R24, R10 ;  /* 0x0000000a00187305 */ /* 0x000062000020f000 */
[----:B------:R-:W-:Y:S01]  /*8c70*/  SHF.R.U32.HI R5, RZ, UR4, R4 ;  /* 0x00000004ff057c19 */ /* 0x000fe20008011604 */
[----:B------:R-:W-:-:S03]  /*8c80*/  ULDC UR4, c[0x0][0x658] ;  /* 0x0001960000047ab9 */ /* 0x000fc60000000800 */
[--C-:B------:R-:W-:Y:S02]  /*8c90*/  SHF.R.U64 R20, R22, UR4, R5.reuse ;  /* 0x0000000416147c19 */ /* 0x100fe40008001205 */
[----:B------:R-:W-:-:S03]  /*8ca0*/  SHF.R.U32.HI R23, RZ, UR4, R5 ;  /* 0x00000004ff177c19 */ /* 0x000fc60008011605 */
[----:B------:R-:W-:Y:S02]  /*8cb0*/  IMAD.MOV.U32 R4, RZ, RZ, R20 ;  /* 0x000000ffff047224 */ /* 0x000fe400078e0014 */
[----:B------:R-:W-:Y:S01]  /*8cc0*/  IMAD.MOV.U32 R5, RZ, RZ, R23 ;  /* 0x000000ffff057224 */ /* 0x000fe200078e0017 */
[----:B0-----:R-:W-:Y:S06]  /*8cd0*/  @!P1 BRA `(.L_x_185) ;  /* 0x0000000000289947 */ /* 0x001fec0003800000 */
        /* <DEDUP_REMOVED lines=10> */
.L_x_185:
[----:B------:R-:W-:Y:S01]  /*8d80*/  ULDC UR4, c[0x0][0x648] ;  /* 0x0001920000047ab9 */ /* 0x000fe20000000800 */
[----:B------:R-:W-:Y:S01]  /*8d90*/  LOP3.LUT R22, R22, UR17, RZ, 0xc0, !PT ;  /* 0x0000001116167c12 */ /* 0x000fe2000f8ec0ff */
[----:B-1----:R-:W-:Y:S01]  /*8da0*/  IMAD.MOV R24, RZ, RZ, -R24 ;  /* 0x000000ffff187224 */ /* 0x002fe200078e0a18 */
[----:B------:R-:W-:Y:S01]  /*8db0*/  SHF.R.U64 R5, R4, UR4, R5 ;  /* 0x0000000404057c19 */ /* 0x000fe20008001205 */
[----:B------:R-:W-:Y:S01]  /*8dc0*/  ULDC UR4, c[0x0][0x638] ;  /* 0x00018e0000047ab9 */ /* 0x000fe20000000800 */
[----:B------:R-:W-:Y:S01]  /*8dd0*/  LOP3.LUT R19, R19, UR16, RZ, 0xc0, !PT ;  /* 0x0000001013137c12 */ /* 0x000fe2000f8ec0ff */
[----:B---3--:R-:W-:Y:S01]  /*8de0*/  @P3 IMAD R18, R21, R24, R6 ;  /* 0x0000001815123224 */ /* 0x008fe200078e0206 */
[----:B------:R-:W-:Y:S01]  /*8df0*/  ULDC UR5, c[0x0][0x610] ;  /* 0x0001840000057ab9 */ /* 0x000fe20000000800 */
[----:B------:R-:W-:Y:S02]  /*8e00*/  IMAD.MOV R11, RZ, RZ, -R5 ;  /* 0x000000ffff0b7224 */ /* 0x000fe400078e0a05 */
[----:B------:R-:W-:-:S02]  /*8e10*/  IMAD R5, R5, UR18, R22 ;  /* 0x0000001205057c24 */ /* 0x000fc4000f8e0216 */
[----:B------:R-:W-:Y:S01]  /*8e20*/  IMAD R20, R11, UR4, R20 ;  /* 0x000000040b147c24 */ /* 0x000fe2000f8e0214 */
[----:B------:R-:W-:Y:S01]  /*8e30*/  ULDC UR4, c[0x0][0x600] ;  /* 0x0001800000047ab9 */ /* 0x000fe20000000800 */
[----:B------:R-:W-:Y:S02]  /*8e40*/  IMAD R18, R5, UR5, R18 ;  /* 0x0000000505127c24 */ /* 0x000fe4000f8e0212 */
[----:B------:R-:W-:Y:S02]  /*8e50*/  IMAD R11, R20, UR4, R19 ;  /* 0x00000004140b7c24 */ /* 0x000fe4000f8e0213 */
[----:B------:R-:W-:Y:S02]  /*8e60*/  IMAD.MOV.U32 R10, RZ, RZ, 0x1 ;  /* 0x00000001ff0a7424 */ /* 0x000fe400078e00ff */
[----:B------:R-:W-:Y:S01]  /*8e70*/  IMAD.MOV.U32 R4, RZ, RZ, R16 ;  /* 0x000000ffff047224 */ /* 0x000fe200078e0010 */
[----:B------:R-:W-:Y:S02]  /*8e80*/  SEL R5, R11, R18, !P3 ;  /* 0x000000120b057207 */ /* 0x000fe40005800000 */
[----:B------:R-:W-:-:S07]  /*8e90*/  SEL R6, R18, R11, !P3 ;  /* 0x0000000b12067207 */ /* 0x000fce0005800000 */
.L_x_183:
[----:B------:R-:W-:Y:S05]  /*8ea0*/  BSYNC B1 ;  /* 0x0000000000017941 */ /* 0x000fea0003800000 */
.L_x_182:
[----:B------:R-:W-:-:S13]  /*8eb0*/  LOP3.LUT P1, RZ, R10, 0xff, RZ, 0xc0, !PT ;  /* 0x000000ff0aff7812 */ /* 0x000fda000782c0ff */
[----:B------:R-:W-:Y:S05]  /*8ec0*/  @P1 BRA `(.L_x_186) ;  /* 0xfffffff400341947 */ /* 0x000fea000383ffff */
[----:B------:R-:W-:Y:S05]  /*8ed0*/  BSYNC B0 ;  /* 0x0000000000007941 */ /* 0x000fea0003800000 */
.L_x_174:
[----:B------:R-:W-:-:S03]  /*8ee0*/  UMOV UR4, 0xffffffff ;  /* 0xffffffff00047882 */ /* 0x000fc60000000000 */
[----:B------:R-:W-:Y:S05]  /*8ef0*/  BRA.DIV UR4, `(.L_x_187) ;  /* 0x0000000604287947 */ /* 0x000fea000b800000 */
[----:B------:R-:W-:-:S13]  /*8f00*/  ELECT P0, URZ, PT ;  /* 0x00000000003f782f */ /* 0x000fda0003800000 */
.L_x_202:
[----:B------:R-:W-:Y:S04]  /*8f10*/  BSSY B0, `(.L_x_188) ;  /* 0x0000022000007945 */ /* 0x000fe80003800000 */
[----:B------:R-:W-:Y:S05]  /*8f20*/  @!P0 BRA `(.L_x_189) ;  /* 0x0000000000808947 */ /* 0x000fea0003800000 */
[----:B------:R-:W-:-:S04]  /*8f30*/  LOP3.LUT R7, R7, 0x2, RZ, 0xfc, !PT ;  /* 0x0000000207077812 */ /* 0x000fc800078efcff */
[----:B------:R-:W-:-:S13]  /*8f40*/  ISETP.NE.AND P0, PT, R7, 0x3, PT ;  /* 0x000000030700780c */ /* 0x000fda0003f05270 */
[----:B------:R-:W-:Y:S05]  /*8f50*/  @!P0 BRA `(.L_x_190) ;  /* 0x0000000000048947 */ /* 0x000fea0003800000 */
[----:B------:R-:W-:Y:S01]  /*8f60*/  BPT.TRAP 0x1 ;  /* 0x000000040000795c */ /* 0x000fe20000300000 */
.L_x_190:
[----:B------:R-:W0:Y:S01]  /*8f70*/  S2R R3, SR_CgaCtaId ;  /* 0x0000000000037919 */ /* 0x000e220000008800 */
[----:B------:R-:W-:Y:S02]  /*8f80*/  MOV R0, 0x400 ;  /* 0x0000040000007802 */ /* 0x000fe40000000f00 */
[----:B------:R-:W-:Y:S02]  /*8f90*/  SHF.L.U32 R2, R12, 0x1f, RZ ;  /* 0x0000001f0c027819 */ /* 0x000fe400000006ff */
[----:B0-----:R-:W-:-:S05]  /*8fa0*/  LEA R0, R3, R0, 0x18 ;  /* 0x0000000003007211 */ /* 0x001fca00078ec0ff */
[----:B------:R-:W-:-:S04]  /*8fb0*/  VIADD R0, R0, 0x18 ;  /* 0x0000001800007836 */ /* 0x000fc80000000000 */
[C---:B------:R-:W-:Y:S02]  /*8fc0*/  IMAD R7, R13.reuse, 0x8, R0 ;  /* 0x000000080d077824 */ /* 0x040fe400078e0200 */
[----:B------:R-:W-:Y:S02]  /*8fd0*/  VIADD R13, R13, 0x1 ;  /* 0x000000010d0d7836 */ /* 0x000fe40000000000 */
[----:B------:R-:W0:Y:S03]  /*8fe0*/  SYNCS.PHASECHK.TRANS64.TRYWAIT P0, [R7+URZ], R2 ;  /* 0x00000002070075a7 */ /* 0x000e26000800017f */
[----:B------:R-:W-:-:S04]  /*8ff0*/  ISETP.NE.AND P1, PT, R13, 0x3, PT ;  /* 0x000000030d00780c */ /* 0x000fc80003f25270 */
[----:B------:R-:W-:Y:S02]  /*9000*/  SEL R3, RZ, 0x1, P1 ;  /* 0x00000001ff037807 */ /* 0x000fe40000800000 */
[----:B------:R-:W-:Y:S02]  /*9010*/  SEL R13, R13, RZ, P1 ;  /* 0x000000ff0d0d7207 */ /* 0x000fe40000800000 */
[----:B------:R-:W-:-:S03]  /*9020*/  LOP3.LUT R9, R12, R3, RZ, 0x3c, !PT ;  /* 0x000000030c097212 */ /* 0x000fc600078e3cff */
[----:B------:R-:W-:Y:S01]  /*9030*/  IMAD R6, R13, 0x8, R0 ;  /* 0x000000080d067824 */ /* 0x000fe200078e0200 */
[----:B------:R-:W-:Y:S01]  /*9040*/  SHF.L.U32 R5, R9, 0x1f, RZ ;  /* 0x0000001f09057819 */ /* 0x000fe200000006ff */
[----:B0-----:R-:W-:Y:S06]  /*9050*/  @!P0 BRA `(.L_x_191) ;  /* 0x0000000000f48947 */ /* 0x001fec0003800000 */
.L_x_203:
[----:B------:R-:W1:Y:S01]  /*9060*/  SYNCS.PHASECHK.TRANS64.TRYWAIT P0, [R6+URZ], R5 ;  /* 0x00000005060075a7 */ /* 0x000e62000800017f */
[----:B0-----:R-:W-:-:S05]  /*9070*/  VIADD R2, R13, 0x1 ;  /* 0x000000010d027836 */ /* 0x001fca0000000000 */
[----:B------:R-:W-:-:S04]  /*9080*/  ISETP.NE.AND P1, PT, R2, 0x3, PT ;  /* 0x000000030200780c */ /* 0x000fc80003f25270 */
[----:B------:R-:W-:Y:S02]  /*9090*/  SEL R4, RZ, 0x1, P1 ;  /* 0x00000001ff047807 */ /* 0x000fe40000800000 */
[----:B------:R-:W-:Y:S02]  /*90a0*/  SEL R3, R2, RZ, P1 ;  /* 0x000000ff02037207 */ /* 0x000fe40000800000 */
[----:B------:R-:W-:Y:S01]  /*90b0*/  LOP3.LUT R4, R9, R4, RZ, 0x3c, !PT ;  /* 0x0000000409047212 */ /* 0x000fe200078e3cff */
[----:B-1----:R-:W-:Y:S06]  /*90c0*/  @!P0 BRA `(.L_x_192) ;  /* 0x0000000000ec8947 */ /* 0x002fec0003800000 */
.L_x_204:
[----:B------:R-:W-:Y:S01]  /*90d0*/  IMAD R3, R3, 0x8, R0 ;  /* 0x0000000803037824 */ /* 0x000fe200078e0200 */
[----:B------:R-:W-:-:S07]  /*90e0*/  SHF.L.U32 R0, R4, 0x1f, RZ ;  /* 0x0000001f04007819 */ /* 0x000fce00000006ff */
.L_x_193:
[----:B-1----:R1:W2:Y:S02]  /*90f0*/  SYNCS.PHASECHK.TRANS64.TRYWAIT P0, [R3+URZ], R0 ;  /* 0x00000000030075a7 */ /* 0x0022a4000800017f */
[----:B--2---:R-:W-:Y:S05]  /*9100*/  @!P0 NANOSLEEP.SYNCS 0x989680 ;  /* 0x009896800000895d */ /* 0x004fea0003900000 */
[----:B------:R-:W2:Y:S02]  /*9110*/  @!P0 SYNCS.PHASECHK.TRANS64 P0, [R3+URZ], R0 ;  /* 0x00000000030085a7 */ /* 0x000ea4000800007f */
[----:B--2---:R-:W-:Y:S05]  /*9120*/  @!P0 BRA `(.L_x_193) ;  /* 0xfffffffc00f08947 */ /* 0x004fea000383ffff */
.L_x_189:
[----:B------:R-:W-:Y:S05]  /*9130*/  BSYNC B0 ;  /* 0x0000000000007941 */ /* 0x000fea0003800000 */
.L_x_188:
[----:B------:R-:W-:Y:S05]  /*9140*/  EXIT ;  /* 0x000000000000794d */ /* 0x000fea0003800000 */
.L_x_19:
[----:B0-----:R-:W-:-:S04]  /*9150*/  IMAD.U32 R18, RZ, RZ, UR11 ;  /* 0x0000000bff127e24 */ /* 0x001fc8000f8e00ff */
[----:B------:R0:W1:Y:S03]  /*9160*/  SYNCS.PHASECHK.TRANS64.TRYWAIT P1, [R18+URZ+-0x8], R17 ;  /* 0xfffff811120075a7 */ /* 0x000066000802017f */
[----:B-1----:R-:W-:Y:S05]  /*9170*/  @!P1 NANOSLEEP.SYNCS 0x989680 ;  /* 0x009896800000995d */ /* 0x002fea0003900000 */
[----:B------:R-:W1:Y:S02]  /*9180*/  @!P1 SYNCS.PHASECHK.TRANS64 P1, [R18+URZ+-0x8], R17 ;  /* 0xfffff811120095a7 */ /* 0x000e64000802007f */
[----:B-1----:R-:W-:Y:S05]  /*9190*/  @!P1 BRA `(.L_x_19) ;  /* 0xfffffffc00ec9947 */ /* 0x002fea000383ffff */
[----:B------:R-:W-:Y:S05]  /*91a0*/  BRA `(.L_x_194) ;  /* 0xffffff8400107947 */ /* 0x000fea000383ffff */
.L_x_24:
[----:B-1----:R-:W-:-:S04]  /*91b0*/  IMAD.U32 R18, RZ, RZ, UR6 ;  /* 0x00000006ff127e24 */ /* 0x002fc8000f8e00ff */
[----:B------:R1:W4:Y:S03]  /*91c0*/  SYNCS.PHASECHK.TRANS64.TRYWAIT P1, [R18+URZ], R17 ;  /* 0x00000011120075a7 */ /* 0x000326000802017f */
[----:B----4-:R-:W-:Y:S05]  /*91d0*/  @!P1 NANOSLEEP.SYNCS 0x989680 ;  /* 0x009896800000995d */ /* 0x010fea0003900000 */
[----:B------:R-:W4:Y:S02]  /*91e0*/  @!P1 SYNCS.PHASECHK.TRANS64 P1, [R18+URZ], R17 ;  /* 0x00000011120095a7 */ /* 0x000f24000802007f */
[----:B----4-:R-:W-:Y:S05]  /*91f0*/  @!P1 BRA `(.L_x_24) ;  /* 0xfffffffc00ec9947 */ /* 0x010fea000383ffff */
[----:B------:R-:W-:Y:S05]  /*9200*/  BRA `(.L_x_23) ;  /* 0xffffff88003c7947 */ /* 0x000fea000383ffff */
.L_x_30:
[----:B-1----:R-:W-:-:S04]  /*9210*/  IMAD.U32 R21, RZ, RZ, UR16 ;  /* 0x00000010ff157e24 */ /* 0x002fc8000f8e00ff */
[----:B------:R1:W4:Y:S03]  /*9220*/  SYNCS.PHASECHK.TRANS64.TRYWAIT P1, [R21+URZ], R20 ;  /* 0x00000014150075a7 */ /* 0x000326000802017f */
[----:B----4-:R-:W-:Y:S05]  /*9230*/  @!P1 NANOSLEEP.SYNCS 0x989680 ;  /* 0x009896800000995d */ /* 0x010fea0003900000 */
[----:B------:R-:W4:Y:S02]  /*9240*/  @!P1 SYNCS.PHASECHK.TRANS64 P1, [R21+URZ], R20 ;  /* 0x00000014150095a7 */ /* 0x000f24000802007f */
[----:B----4-:R-:W-:Y:S05]  /*9250*/  @!P1 BRA `(.L_x_30) ;  /* 0xfffffffc00ec9947 */ /* 0x010fea000383ffff */
[----:B------:R-:W-:Y:S05]  /*9260*/  BRA `(.L_x_29) ;  /* 0xffffff9000a47947 */ /* 0x000fea000383ffff */
.L_x_38:
[----:B01--4-:R-:W-:-:S04]  /*9270*/  IMAD.U32 R19, RZ, RZ, UR11 ;  /* 0x0000000bff137e24 */ /* 0x013fc8000f8e00ff */
[----:B------:R0:W1:Y:S03]  /*9280*/  SYNCS.PHASECHK.TRANS64.TRYWAIT P1, [R19+URZ+0x8], R18 ;  /* 0x00000812130075a7 */ /* 0x000066000802017f */
[----:B-1----:R-:W-:Y:S05]  /*9290*/  @!P1 NANOSLEEP.SYNCS 0x989680 ;  /* 0x009896800000995d */ /* 0x002fea0003900000 */
[----:B------:R-:W1:Y:S02]  /*92a0*/  @!P1 SYNCS.PHASECHK.TRANS64 P1, [R19+URZ+0x8], R18 ;  /* 0x00000812130095a7 */ /* 0x000e64000802007f */
[----:B-1----:R-:W-:Y:S05]  /*92b0*/  @!P1 BRA `(.L_x_38) ;  /* 0xfffffffc00ec9947 */ /* 0x002fea000383ffff */
[----:B------:R-:W-:Y:S05]  /*92c0*/  BRA `(.L_x_195) ;  /* 0xffffffa000387947 */ /* 0x000fea000383ffff */
.L_x_175:
[----:B------:R-:W-:Y:S01]  /*92d0*/  BSSY B1, `(.L_x_196) ;  /* 0x0000006000017945 */ /* 0x000fe20003800000 */
[----:B------:R-:W-:-:S07]  /*92e0*/  IMAD.MOV.U32 R10, RZ, RZ, -0x1 ;  /* 0xffffffffff0a7424 */ /* 0x000fce00078e00ff */
[----:B------:R-:W-:Y:S05]  /*92f0*/  WARPSYNC.COLLECTIVE R10, `(.L_x_197) ;  /* 0x000000000a0c7348 */ /* 0x000fea0003c00000 */
[----:B------:R-:W-:Y:S02]  /*9300*/  ELECT P1, UR62, PT ;  /* 0x00000000003e782f */ /* 0x000fe40003820000 */
[----:B------:R-:W-:Y:S01]  /*9310*/  MOV R10, UR62 ;  /* 0x0000003e000a7c02 */ /* 0x000fe20008000f00 */
[----:B------:R-:W-:Y:S10]  /*9320*/  ENDCOLLECTIVE ;  /* 0x000000000000791b */ /* 0x000ff40003800000 */
.L_x_197:
[----:B------:R-:W-:Y:S05]  /*9330*/  BSYNC B1 ;  /* 0x0000000000017941 */ /* 0x000fea0003800000 */
.L_x_196:
[----:B------:R-:W-:Y:S05]  /*9340*/  BRA `(.L_x_198) ;  /* 0xfffffff000207947 */ /* 0x000fea000383ffff */
.L_x_178:
[----:B0-----:R0:W1:Y:S02]  /*9350*/  SYNCS.PHASECHK.TRANS64.TRYWAIT P1, [R19+URZ+0x18], R10 ;  /* 0x0000180a130075a7 */ /* 0x001064000802017f */
[----:B-1----:R-:W-:Y:S05]  /*9360*/  @!P1 NANOSLEEP.SYNCS 0x989680 ;  /* 0x009896800000995d */ /* 0x002fea0003900000 */
[----:B------:R-:W1:Y:S02]  /*9370*/  @!P1 SYNCS.PHASECHK.TRANS64 P1, [R19+URZ+0x18], R10 ;  /* 0x0000180a130095a7 */ /* 0x000e64000802007f */
[----:B-1----:R-:W-:Y:S05]  /*9380*/  @!P1 BRA `(.L_x_178) ;  /* 0xfffffffc00f09947 */ /* 0x002fea000383ffff */
[----:B------:R-:W-:Y:S05]  /*9390*/  BRA `(.L_x_199) ;  /* 0xfffffff0005c7947 */ /* 0x000fea000383ffff */
.L_x_187:
[----:B------:R-:W-:Y:S01]  /*93a0*/  BSSY B0, `(.L_x_200) ;  /* 0x0000006000007945 */ /* 0x000fe20003800000 */
[----:B------:R-:W-:-:S07]  /*93b0*/  IMAD.MOV.U32 R10, RZ, RZ, -0x1 ;  /* 0xffffffffff0a7424 */ /* 0x000fce00078e00ff */
[----:B------:R-:W-:Y:S05]  /*93c0*/  WARPSYNC.COLLECTIVE R10, `(.L_x_201) ;  /* 0x000000000a0c7348 */ /* 0x000fea0003c00000 */
[----:B------:R-:W-:Y:S02]  /*93d0*/  ELECT P1, UR62, PT ;  /* 0x00000000003e782f */ /* 0x000fe40003820000 */
[----:B------:R-:W-:Y:S01]  /*93e0*/  MOV R10, UR62 ;  /* 0x0000003e000a7c02 */ /* 0x000fe20008000f00 */
[----:B------:R-:W-:Y:S10]  /*93f0*/  ENDCOLLECTIVE ;  /* 0x000000000000791b */ /* 0x000ff40003800000 */
.L_x_201:
[----:B------:R-:W-:Y:S05]  /*9400*/  BSYNC B0 ;  /* 0x0000000000007941 */ /* 0x000fea0003800000 */
.L_x_200:
[----:B------:R-:W-:Y:S01]  /*9410*/  PLOP3.LUT P0, PT, P1, PT, PT, 0x80, 0x0 ;  /* 0x000000000000781c */ /* 0x000fe20000f0f070 */
[----:B------:R-:W-:-:S12]  /*9420*/  BRA `(.L_x_202) ;  /* 0xfffffff800b87947 */ /* 0x000fd8000383ffff */
.L_x_191:
[----:B0-----:R0:W1:Y:S02]  /*9430*/  SYNCS.PHASECHK.TRANS64.TRYWAIT P0, [R7+URZ], R2 ;  /* 0x00000002070075a7 */ /* 0x001064000800017f */
[----:B-1----:R-:W-:Y:S05]  /*9440*/  @!P0 NANOSLEEP.SYNCS 0x989680 ;  /* 0x009896800000895d */ /* 0x002fea0003900000 */
[----:B------:R-:W1:Y:S02]  /*9450*/  @!P0 SYNCS.PHASECHK.TRANS64 P0, [R7+URZ], R2 ;  /* 0x00000002070085a7 */ /* 0x000e64000800007f */
[----:B-1----:R-:W-:Y:S05]  /*9460*/  @!P0 BRA `(.L_x_191) ;  /* 0xfffffffc00f08947 */ /* 0x002fea000383ffff */
[----:B------:R-:W-:Y:S05]  /*9470*/  BRA `(.L_x_203) ;  /* 0xfffffff800f87947 */ /* 0x000fea000383ffff */
.L_x_192:
[----:B0-----:R0:W1:Y:S02]  /*9480*/  SYNCS.PHASECHK.TRANS64.TRYWAIT P0, [R6+URZ], R5 ;  /* 0x00000005060075a7 */ /* 0x001064000800017f */
[----:B-1----:R-:W-:Y:S05]  /*9490*/  @!P0 NANOSLEEP.SYNCS 0x989680 ;  /* 0x009896800000895d */ /* 0x002fea0003900000 */
[----:B------:R-:W1:Y:S02]  /*94a0*/  @!P0 SYNCS.PHASECHK.TRANS64 P0, [R6+URZ], R5 ;  /* 0x00000005060085a7 */ /* 0x000e64000800007f */
[----:B-1----:R-:W-:Y:S05]  /*94b0*/  @!P0 BRA `(.L_x_192) ;  /* 0xfffffffc00f08947 */ /* 0x002fea000383ffff */
[----:B------:R-:W-:Y:S05]  /*94c0*/  BRA `(.L_x_204) ;  /* 0xfffffffc00007947 */ /* 0x000fea000383ffff */
.L_x_205:
[----:B------:R-:W-:-:S00]  /*94d0*/  BRA `(.L_x_205) ;  /* 0xfffffffc00fc7947 */ /* 0x000fc0000383ffff */
[----:B------:R-:W-:-:S00]  /*94e0*/  NOP ;  /* 0x0000000000007918 */ /* 0x000fc00000000000 */
        /* <DEDUP_REMOVED lines=9> */
.L_x_206:


//--------------------- .nv.shared._ZN7cutlass13device_kernelINS_4gemm6kernel13GemmUniversalIN4cute5tupleIJiiiiEEENS1_10collective13CollectiveMmaINS1_37MainloopSm90TmaGmmaWarpSpecializedFP8ILi3ENS5_IJNS4_1CILi1EEENSA_ILi2EEESB_EEENS1_32KernelTmaWarpSpecializedPingpongEEENS5_IJNSA_ILi64EEENSA_ILi128EEESH_EEENS_12float_e5m2_tENS5_IJlSB_lEEESJ_SK_NS4_8TiledMMAINS4_8MMA_AtomIJNS4_4SM904GMMA31MMA_64x128x32_F32E5M2E5M2_SS_TNILNSO_7ScaleInE1ELSQ_1EEEEEENS4_6LayoutINS5_IJSB_SB_SB_EEENS5_IJNSA_ILi0EEESV_SV_EEEEENS5_IJNS4_10UnderscoreESY_SY_EEEEENS4_23SM90_TMA_LOAD_MULTICASTENS4_14ComposedLayoutINS4_7SwizzleILi3ELi4ELi3EEENS4_18smem_ptr_flag_bitsILi8EEENST_INS5_IJNSA_ILi8EEESH_EEENS5_IJSH_SB_EEEEEEEvNS4_8identityENS4_13SM90_TMA_LOADES1B_vS1C_EENS_8epilogue10collective6detail29Sm90TmaWarpSpecializedAdapterINS1G_15DefaultEpilogueISJ_SK_SK_NS1F_6thread17LinearCombinationISJ_Li1EffLNS1K_9ScaleType4KindE0ELNS_15FloatRoundStyleE2ESJ_EENS1_15EpilogueDefaultEEEEEvvEEEEvNT_6ParamsE --------------------------
	.section	.nv.shared._ZN7cutlass13device_kernelINS_4gemm6kernel13GemmUniversalIN4cute5tupleIJiiiiEEENS1_10collective13CollectiveMmaINS1_37MainloopSm90TmaGmmaWarpSpecializedFP8ILi3ENS5_IJNS4_1CILi1EEENSA_ILi2EEESB_EEENS1_32KernelTmaWarpSpecializedPingpongEEENS5_IJNSA_ILi64EEENSA_ILi128EEESH_EEENS_12float_e5m2_tENS5_IJlSB_lEEESJ_SK_NS4_8TiledMMAINS4_8MMA_AtomIJNS4_4SM904GMMA31MMA_64x128x32_F32E5M2E5M2_SS_TNILNSO_7ScaleInE1ELSQ_1EEEEEENS4_6LayoutINS5_IJSB_SB_SB_EEENS5_IJNSA_ILi0EEESV_SV_EEEEENS5_IJNS4_10UnderscoreESY_SY_EEEEENS4_23SM90_TMA_LOAD_MULTICASTENS4_14ComposedLayoutINS4_7SwizzleILi3ELi4ELi3EEENS4_18smem_ptr_flag_bitsILi8EEENST_INS5_IJNSA_ILi8EEESH_EEENS5_IJSH_SB_EEEEEEEvNS4_8identityENS4_13SM90_TMA_LOADES1B_vS1C_EENS_8epilogue10collective6detail29Sm90TmaWarpSpecializedAdapterINS1G_15DefaultEpilogueISJ_SK_SK_NS1F_6thread17LinearCombinationISJ_Li1EffLNS1K_9ScaleType4KindE0ELNS_15FloatRoundStyleE2ESJ_EENS1_15EpilogueDefaultEEEEEvvEEEEvNT_6ParamsE,"aw",@nobits
	.sectionflags	@""
	.align	16
	.zero		1024


//--------------------- .nv.shared.reserved.0     --------------------------
	.section	.nv.shared.reserved.0,"aw",@nobits
	.weak		__nv_reservedSMEM_offset_0_alias
	.size		__nv_reservedSMEM_offset_0_alias, 0, 0
	.other		__nv_reservedSMEM_offset_0_alias,@"STO_CUDA_RESERVED_SHARED STV_DEFAULT"
__nv_reservedSMEM_offset_0_alias:
	.zero		0


//--------------------- .nv.global                --------------------------
	.section	.nv.global,"aw",@nobits
.nv.global:
	.type		_ZN39_INTERNAL_fbea4ef1_4_k_cu_17aa681f_44974cute1_E,@object
	.size		_ZN39_INTERNAL_fbea4ef1_4_k_cu_17aa681f_44974cute1_E,(_ZN39_INTERNAL_fbea4ef1_4_k_cu_17aa681f_44974cuda3std3__45__cpo6cbeginE - _ZN39_INTERNAL_fbea4ef1_4_k_cu_17aa681f_44974cute1_E)
_ZN39_INTERNAL_fbea4ef1_4_k_cu_17aa681f_44974cute1_E:
	.zero		1
	.type		_ZN39_INTERNAL_fbea4ef1_4_k_cu_17aa681f_44974cuda3std3__45__cpo6cbeginE,@object
	.size		_ZN39_INTERNAL_fbea4ef1_4_k_cu_17aa681f_44974cuda3std3__45__cpo6cbeginE,(_ZN39_INTERNAL_fbea4ef1_4_k_cu_17aa681f_44974cuda3std3__48in_placeE - _ZN39_INTERNAL_fbea4ef1_4_k_cu_17aa681f_44974cuda3std3__45__cpo6cbeginE)
_ZN39_INTERNAL_fbea4ef1_4_k_cu_17aa681f_44974cuda3std3__45__cpo6cbeginE:
	.zero		1
	.type		_ZN39_INTERNAL_fbea4ef1_4_k_cu_17aa681f_44974cuda3std3__48in_placeE,@object
	.size		_ZN39_INTERNAL_fbea4ef1_4_k_cu_17aa681f_44974cuda3std3__48in_placeE,(_ZN39_INTERNAL_fbea4ef1_4_k_cu_17aa681f_44974cuda3std6ranges3__45__cpo9iter_moveE - _ZN39_INTERNAL_fbea4ef1_4_k_cu_17aa681f_44974cuda3std3__48in_placeE)
_ZN39_INTERNAL_fbea4ef1_4_k_cu_17aa681f_44974cuda3std3__48in_placeE:
	.zero		1
	.type		_ZN39_INTERNAL_fbea4ef1_4_k_cu_17aa681f_44974cuda3std6ranges3__45__cpo9iter_moveE,@object
	.size		_ZN39_INTERNAL_fbea4ef1_4_k_cu_17aa681f_44974cuda3std6ranges3__45__cpo9iter_moveE,(_ZN39_INTERNAL_fbea4ef1_4_k_cu_17aa681f_44974cuda3std3__45__cpo5beginE - _ZN39_INTERNAL_fbea4ef1_4_k_cu_17aa681f_44974cuda3std6ranges3__45__cpo9iter_moveE)
_ZN39_INTERNAL_fbea4ef1_4_k_cu_17aa681f_44974cuda3std6ranges3__45__cpo9iter_moveE:
	.zero		1
	.type		_ZN39_INTERNAL_fbea4ef1_4_k_cu_17aa681f_44974cuda3std3__45__cpo5beginE,@object
	.size		_ZN39_INTERNAL_fbea4ef1_4_k_cu_17aa681f_44974cuda3std3__45__cpo5beginE,(_ZN39_INTERNAL_fbea4ef1_4_k_cu_17aa681f_44974cuda3std3__441_GLOBAL__N__fbea4ef1_4_k_cu_17aa681f_44976ignoreE - _ZN39_INTERNAL_fbea4ef1_4_k_cu_17aa681f_44974cuda3std3__45__cpo5beginE)
_ZN39_INTERNAL_fbea4ef1_4_k_cu_17aa681f_44974cuda3std3__45__cpo5beginE:
	.zero		1
	.type		_ZN39_INTERNAL_fbea4ef1_4_k_cu_17aa681f_44974cuda3std3__441_GLOBAL__N__fbea4ef1_4_k_cu_17aa681f_44976ignoreE,@object
	.size		_ZN39_INTERNAL_fbea4ef1_4_k_cu_17aa681f_44974cuda3std3__441_GLOBAL__N__fbea4ef1_4_k_cu_17aa681f_44976ignoreE,(_ZN39_INTERNAL_fbea4ef1_4_k_cu_17aa681f_44974cute7productE - _ZN39_INTERNAL_fbea4ef1_4_k_cu_17aa681f_44974cuda3std3__441_GLOBAL__N__fbea4ef1_4_k_cu_17aa681f_44976ignoreE)
_ZN39_INTERNAL_fbea4ef1_4_k_cu_17aa681f_44974cuda3std3__441_GLOBAL__N__fbea4ef1_4_k_cu_17aa681f_44976ignoreE:
	.zero		1
	.type		_ZN39_INTERNAL_fbea4ef1_4_k_cu_17aa681f_44974cute7productE,@object
	.size		_ZN39_INTERNAL_fbea4ef1_4_k_cu_17aa681f_44974cute7productE,(_ZN39_INTERNAL_fbea4ef1_4_k_cu_17aa681f_44974cuda3std3__45__cpo3endE - _ZN39_INTERNAL_fbea4ef1_4_k_cu_17aa681f_44974cute7productE)
_ZN39_INTERNAL_fbea4ef1_4_k_cu_17aa681f_44974cute7productE:
	.zero		1
	.type		_ZN39_INTERNAL_fbea4ef1_4_k_cu_17aa681f_44974cuda3std3__45__cpo3endE,@object
	.size		_ZN39_INTERNAL_fbea4ef1_4_k_cu_17aa681f_44974cuda3std3__45__cpo3endE,(_ZN39_INTERNAL_fbea4ef1_4_k_cu_17aa681f_44974cuda3std3__419piecewise_constructE - _ZN39_INTERNAL_fbea4ef1_4_k_cu_17aa681f_44974cuda3std3__45__cpo3endE)
_ZN39_INTERNAL_fbea4ef1_4_k_cu_17aa681f_44974cuda3std3__45__cpo3endE:
	.zero		1
	.type		_ZN39_INTERNAL_fbea4ef1_4_k_cu_17aa681f_44974cuda3std3__419piecewise_constructE,@object
	.size		_ZN39_INTERNAL_fbea4ef1_4_k_cu_17aa681f_44974cuda3std3__419piecewise_constructE,(_ZN39_INTERNAL_fbea4ef1_4_k_cu_17aa681f_44974cuda3std3__45__cpo4cendE - _ZN39_INTERNAL_fbea4ef1_4_k_cu_17aa681f_44974cuda3std3__419piecewise_constructE)
_ZN39_INTERNAL_fbea4ef1_4_k_cu_17aa681f_44974cuda3std3__419piecewise_constructE:
	.zero		1
	.type		_ZN39_INTERNAL_fbea4ef1_4_k_cu_17aa681f_44974cuda3std3__45__cpo4cendE,@object
	.size		_ZN39_INTERNAL_fbea4ef1_4_k_cu_17aa681f_44974cuda3std3__45__cpo4cendE,(_ZN39_INTERNAL_fbea4ef1_4_k_cu_17aa681f_44974cuda3std6ranges3__45__cpo4swapE - _ZN39_INTERNAL_fbea4ef1_4_k_cu_17aa681f_44974cuda3std3__45__cpo4cendE)
_ZN39_INTERNAL_fbea4ef1_4_k_cu_17aa681f_44974cuda3std3__45__cpo4cendE:
	.zero		1
	.type		_ZN39_INTERNAL_fbea4ef1_4_k_cu_17aa681f_44974cuda3std6ranges3__45__cpo4swapE,@object
	.size		_ZN39_INTERNAL_fbea4ef1_4_k_cu_17aa681f_44974cuda3std6ranges3__45__cpo4swapE,(.L_7 - _ZN39_INTERNAL_fbea4ef1_4_k_cu_17aa681f_44974cuda3std6ranges3__45__cpo4swapE)
_ZN39_INTERNAL_fbea4ef1_4_k_cu_17aa681f_44974cuda3std6ranges3__45__cpo4swapE:
	.zero		1
.L_7:


//--------------------- .nv.constant0._ZN7cutlass13device_kernelINS_4gemm6kernel13GemmUniversalIN4cute5tupleIJiiiiEEENS1_10collective13CollectiveMmaINS1_37MainloopSm90TmaGmmaWarpSpecializedFP8ILi3ENS5_IJNS4_1CILi1EEENSA_ILi2EEESB_EEENS1_32KernelTmaWarpSpecializedPingpongEEENS5_IJNSA_ILi64EEENSA_ILi128EEESH_EEENS_12float_e5m2_tENS5_IJlSB_lEEESJ_SK_NS4_8TiledMMAINS4_8MMA_AtomIJNS4_4SM904GMMA31MMA_64x128x32_F32E5M2E5M2_SS_TNILNSO_7ScaleInE1ELSQ_1EEEEEENS4_6LayoutINS5_IJSB_SB_SB_EEENS5_IJNSA_ILi0EEESV_SV_EEEEENS5_IJNS4_10UnderscoreESY_SY_EEEEENS4_23SM90_TMA_LOAD_MULTICASTENS4_14ComposedLayoutINS4_7SwizzleILi3ELi4ELi3EEENS4_18smem_ptr_flag_bitsILi8EEENST_INS5_IJNSA_ILi8EEESH_EEENS5_IJSH_SB_EEEEEEEvNS4_8identityENS4_13SM90_TMA_LOADES1B_vS1C_EENS_8epilogue10collective6detail29Sm90TmaWarpSpecializedAdapterINS1G_15DefaultEpilogueISJ_SK_SK_NS1F_6thread17LinearCombinationISJ_Li1EffLNS1K_9ScaleType4KindE0ELNS_15FloatRoundStyleE2ESJ_EENS1_15EpilogueDefaultEEEEEvvEEEEvNT_6ParamsE --------------------------
	.section	.nv.constant0._ZN7cutlass13device_kernelINS_4gemm6kernel13GemmUniversalIN4cute5tupleIJiiiiEEENS1_10collective13CollectiveMmaINS1_37MainloopSm90TmaGmmaWarpSpecializedFP8ILi3ENS5_IJNS4_1CILi1EEENSA_ILi2EEESB_EEENS1_32KernelTmaWarpSpecializedPingpongEEENS5_IJNSA_ILi64EEENSA_ILi128EEESH_EEENS_12float_e5m2_tENS5_IJlSB_lEEESJ_SK_NS4_8TiledMMAINS4_8MMA_AtomIJNS4_4SM904GMMA31MMA_64x128x32_F32E5M2E5M2_SS_TNILNSO_7ScaleInE1ELSQ_1EEEEEENS4_6LayoutINS5_IJSB_SB_SB_EEENS5_IJNSA_ILi0EEESV_SV_EEEEENS5_IJNS4_10UnderscoreESY_SY_EEEEENS4_23SM90_TMA_LOAD_MULTICASTENS4_14ComposedLayoutINS4_7SwizzleILi3ELi4ELi3EEENS4_18smem_ptr_flag_bitsILi8EEENST_INS5_IJNSA_ILi8EEESH_EEENS5_IJSH_SB_EEEEEEEvNS4_8identityENS4_13SM90_TMA_LOADES1B_vS1C_EENS_8epilogue10collective6detail29Sm90TmaWarpSpecializedAdapterINS1G_15DefaultEpilogueISJ_SK_SK_NS1F_6thread17LinearCombinationISJ_Li1EffLNS1K_9ScaleType4KindE0ELNS_15FloatRoundStyleE2ESJ_EENS1_15EpilogueDefaultEEEEEvvEEEEvNT_6ParamsE,"a",@progbits
	.sectionflags	@""
	.align	4
.nv.constant0._ZN7cutlass13device_kernelINS_4gemm6kernel13GemmUniversalIN4cute5tupleIJiiiiEEENS1_10collective13CollectiveMmaINS1_37MainloopSm90TmaGmmaWarpSpecializedFP8ILi3ENS5_IJNS4_1CILi1EEENSA_ILi2EEESB_EEENS1_32KernelTmaWarpSpecializedPingpongEEENS5_IJNSA_ILi64EEENSA_ILi128EEESH_EEENS_12float_e5m2_tENS5_IJlSB_lEEESJ_SK_NS4_8TiledMMAINS4_8MMA_AtomIJNS4_4SM904GMMA31MMA_64x128x32_F32E5M2E5M2_SS_TNILNSO_7ScaleInE1ELSQ_1EEEEEENS4_6LayoutINS5_IJSB_SB_SB_EEENS5_IJNSA_ILi0EEESV_SV_EEEEENS5_IJNS4_10UnderscoreESY_SY_EEEEENS4_23SM90_TMA_LOAD_MULTICASTENS4_14ComposedLayoutINS4_7SwizzleILi3ELi4ELi3EEENS4_18smem_ptr_flag_bitsILi8EEENST_INS5_IJNSA_ILi8EEESH_EEENS5_IJSH_SB_EEEEEEEvNS4_8identityENS4_13SM90_TMA_LOADES1B_vS1C_EENS_8epilogue10collective6detail29Sm90TmaWarpSpecializedAdapterINS1G_15DefaultEpilogueISJ_SK_SK_NS1F_6thread17LinearCombinationISJ_Li1EffLNS1K_9ScaleType4KindE0ELNS_15FloatRoundStyleE2ESJ_EENS1_15EpilogueDefaultEEEEEvvEEEEvNT_6ParamsE:
	.zero		1664


//--------------------- SYMBOLS --------------------------

	.type		.nv.reservedSmem.offset0,@object
	.size		.nv.reservedSmem.offset0,0x4
